//
// Generated by NVIDIA NVVM Compiler
//
// Compiler Build ID: CL-36424714
// Cuda compilation tools, release 13.0, V13.0.88
// Based on NVVM 20.0.0
//

.version 9.0
.target sm_100
.address_size 64

	// .globl	stochf_batch_f32

.visible .entry stochf_batch_f32(
	.param .u64 .ptr .align 1 stochf_batch_f32_param_0,
	.param .u64 .ptr .align 1 stochf_batch_f32_param_1,
	.param .u64 .ptr .align 1 stochf_batch_f32_param_2,
	.param .u64 .ptr .align 1 stochf_batch_f32_param_3,
	.param .u64 .ptr .align 1 stochf_batch_f32_param_4,
	.param .u64 .ptr .align 1 stochf_batch_f32_param_5,
	.param .u64 .ptr .align 1 stochf_batch_f32_param_6,
	.param .u64 .ptr .align 1 stochf_batch_f32_param_7,
	.param .u64 .ptr .align 1 stochf_batch_f32_param_8,
	.param .u64 .ptr .align 1 stochf_batch_f32_param_9,
	.param .u64 .ptr .align 1 stochf_batch_f32_param_10,
	.param .u32 stochf_batch_f32_param_11,
	.param .u32 stochf_batch_f32_param_12,
	.param .u32 stochf_batch_f32_param_13,
	.param .u32 stochf_batch_f32_param_14,
	.param .u64 .ptr .align 1 stochf_batch_f32_param_15,
	.param .u64 .ptr .align 1 stochf_batch_f32_param_16
)
{
	.reg .pred 	%p<47>;
	.reg .b32 	%r<124>;
	.reg .b32 	%f<151>;
	.reg .b64 	%rd<77>;

	ld.param.u32 	%r66, [stochf_batch_f32_param_11];
	ld.param.u32 	%r67, [stochf_batch_f32_param_12];
	ld.param.u32 	%r69, [stochf_batch_f32_param_14];
	ld.param.u64 	%rd21, [stochf_batch_f32_param_15];
	ld.param.u64 	%rd22, [stochf_batch_f32_param_16];
	cvta.to.global.u64 	%rd1, %rd22;
	cvta.to.global.u64 	%rd2, %rd21;
	mov.u32 	%r1, %ctaid.x;
	setp.ge.s32 	%p1, %r1, %r69;
	@%p1 bra 	$L__BB0_59;
	ld.param.u64 	%rd76, [stochf_batch_f32_param_10];
	ld.param.u64 	%rd75, [stochf_batch_f32_param_9];
	ld.param.u64 	%rd74, [stochf_batch_f32_param_8];
	cvta.to.global.u64 	%rd23, %rd74;
	cvta.to.global.u64 	%rd24, %rd75;
	cvta.to.global.u64 	%rd25, %rd76;
	mul.wide.u32 	%rd26, %r1, 4;
	add.s64 	%rd27, %rd23, %rd26;
	ld.global.nc.u32 	%r2, [%rd27];
	add.s64 	%rd28, %rd24, %rd26;
	ld.global.nc.u32 	%r3, [%rd28];
	add.s64 	%rd29, %rd25, %rd26;
	ld.global.nc.u32 	%r4, [%rd29];
	setp.lt.s32 	%p2, %r67, 0;
	setp.ge.s32 	%p3, %r67, %r66;
	or.pred  	%p4, %p2, %p3;
	@%p4 bra 	$L__BB0_59;
	ld.param.u32 	%r102, [stochf_batch_f32_param_13];
	min.s32 	%r70, %r102, %r2;
	min.s32 	%r71, %r70, %r3;
	setp.lt.s32 	%p5, %r71, 1;
	@%p5 bra 	$L__BB0_59;
	mul.lo.s32 	%r5, %r66, %r1;
	add.s32 	%r111, %r2, %r67;
	add.s32 	%r117, %r111, -1;
	add.s32 	%r72, %r3, %r117;
	add.s32 	%r8, %r72, -1;
	setp.ge.s32 	%p6, %r66, %r111;
	@%p6 bra 	$L__BB0_7;
	mov.u32 	%r103, %tid.x;
	min.s32 	%r10, %r66, %r8;
	setp.ge.s32 	%p45, %r103, %r10;
	@%p45 bra 	$L__BB0_59;
	mov.u32 	%r11, %ntid.x;
$L__BB0_6:
	add.s32 	%r100, %r103, %r5;
	mul.wide.s32 	%rd66, %r100, 4;
	add.s64 	%rd67, %rd1, %rd66;
	mov.b32 	%r101, 2147483647;
	st.global.u32 	[%rd67], %r101;
	add.s32 	%r103, %r103, %r11;
	setp.lt.s32 	%p46, %r103, %r10;
	@%p46 bra 	$L__BB0_6;
	bra.uni 	$L__BB0_59;
$L__BB0_7:
	mov.u32 	%r14, %tid.x;
	setp.ge.u32 	%p7, %r14, %r117;
	@%p7 bra 	$L__BB0_10;
	mov.u32 	%r15, %ntid.x;
	mov.u32 	%r104, %r14;
$L__BB0_9:
	add.s32 	%r73, %r104, %r5;
	mul.wide.s32 	%rd30, %r73, 4;
	add.s64 	%rd31, %rd2, %rd30;
	mov.b32 	%r74, 2147483647;
	st.global.u32 	[%rd31], %r74;
	add.s32 	%r104, %r104, %r15;
	setp.lt.s32 	%p8, %r104, %r117;
	@%p8 bra 	$L__BB0_9;
$L__BB0_10:
	min.s32 	%r16, %r66, %r8;
	setp.ge.s32 	%p9, %r14, %r16;
	@%p9 bra 	$L__BB0_13;
	mov.u32 	%r17, %ntid.x;
	mov.u32 	%r105, %r14;
$L__BB0_12:
	add.s32 	%r75, %r105, %r5;
	mul.wide.s32 	%rd32, %r75, 4;
	add.s64 	%rd33, %rd1, %rd32;
	mov.b32 	%r76, 2147483647;
	st.global.u32 	[%rd33], %r76;
	add.s32 	%r105, %r105, %r17;
	setp.lt.s32 	%p10, %r105, %r16;
	@%p10 bra 	$L__BB0_12;
$L__BB0_13:
	bar.sync 	0;
	add.s32 	%r107, %r117, %r14;
	setp.ge.s32 	%p11, %r107, %r66;
	@%p11 bra 	$L__BB0_21;
	ld.param.u64 	%rd73, [stochf_batch_f32_param_7];
	ld.param.u64 	%rd71, [stochf_batch_f32_param_5];
	ld.param.u64 	%rd70, [stochf_batch_f32_param_4];
	ld.param.u64 	%rd69, [stochf_batch_f32_param_3];
	cvta.to.global.u64 	%rd3, %rd71;
	cvta.to.global.u64 	%rd4, %rd73;
	cvta.to.global.u64 	%rd34, %rd69;
	mul.wide.u32 	%rd35, %r2, 4;
	add.s64 	%rd5, %rd34, %rd35;
	cvta.to.global.u64 	%rd6, %rd70;
	mov.u32 	%r106, %r107;
$L__BB0_15:
	sub.s32 	%r77, %r106, %r2;
	mul.wide.s32 	%rd36, %r106, 4;
	add.s64 	%rd37, %rd4, %rd36;
	ld.global.nc.u32 	%r78, [%rd37+4];
	cvt.s64.s32 	%rd7, %r77;
	mul.wide.s32 	%rd38, %r77, 4;
	add.s64 	%rd39, %rd4, %rd38;
	ld.global.nc.u32 	%r79, [%rd39+4];
	setp.ne.s32 	%p12, %r78, %r79;
	mov.f32 	%f129, 0f7FFFFFFF;
	@%p12 bra 	$L__BB0_20;
	ld.param.u64 	%rd72, [stochf_batch_f32_param_6];
	ld.param.u64 	%rd68, [stochf_batch_f32_param_2];
	ld.global.nc.u32 	%r80, [%rd5];
	mov.b32 	%r81, -1;
	shl.b32 	%r82, %r81, %r80;
	add.s32 	%r83, %r106, %r82;
	mul.wide.s32 	%rd40, %r80, 4;
	add.s64 	%rd41, %rd6, %rd40;
	ld.global.nc.u32 	%r84, [%rd41];
	add.s32 	%r85, %r83, %r84;
	add.s32 	%r86, %r85, 1;
	cvt.s64.s32 	%rd42, %r84;
	add.s64 	%rd43, %rd42, %rd7;
	shl.b64 	%rd44, %rd43, 2;
	add.s64 	%rd45, %rd3, %rd44;
	ld.global.nc.f32 	%f67, [%rd45+4];
	mul.wide.s32 	%rd46, %r86, 4;
	add.s64 	%rd47, %rd3, %rd46;
	ld.global.nc.f32 	%f68, [%rd47];
	max.f32 	%f1, %f67, %f68;
	cvta.to.global.u64 	%rd48, %rd72;
	add.s64 	%rd49, %rd48, %rd44;
	ld.global.nc.f32 	%f69, [%rd49+4];
	add.s64 	%rd50, %rd48, %rd46;
	ld.global.nc.f32 	%f70, [%rd50];
	min.f32 	%f71, %f69, %f70;
	cvta.to.global.u64 	%rd51, %rd68;
	mul.wide.s32 	%rd52, %r106, 4;
	add.s64 	%rd53, %rd51, %rd52;
	ld.global.nc.f32 	%f72, [%rd53];
	setp.nan.f32 	%p13, %f1, %f1;
	setp.nan.f32 	%p14, %f71, %f71;
	or.pred  	%p15, %p13, %p14;
	setp.nan.f32 	%p16, %f72, %f72;
	or.pred  	%p17, %p15, %p16;
	@%p17 bra 	$L__BB0_20;
	sub.f32 	%f4, %f1, %f71;
	setp.neu.f32 	%p18, %f4, 0f00000000;
	@%p18 bra 	$L__BB0_19;
	setp.eq.f32 	%p19, %f72, %f1;
	selp.f32 	%f129, 0f42C80000, 0f00000000, %p19;
	bra.uni 	$L__BB0_20;
$L__BB0_19:
	sub.f32 	%f73, %f72, %f71;
	div.rn.f32 	%f74, %f73, %f4;
	mul.f32 	%f129, %f74, 0f42C80000;
$L__BB0_20:
	add.s32 	%r87, %r106, %r5;
	mul.wide.s32 	%rd54, %r87, 4;
	add.s64 	%rd55, %rd2, %rd54;
	st.global.f32 	[%rd55], %f129;
	mov.u32 	%r88, %ntid.x;
	add.s32 	%r106, %r106, %r88;
	setp.lt.s32 	%p20, %r106, %r66;
	@%p20 bra 	$L__BB0_15;
$L__BB0_21:
	bar.sync 	0;
	setp.ne.s32 	%p21, %r4, 0;
	@%p21 bra 	$L__BB0_59;
	setp.ne.s32 	%p22, %r3, 1;
	@%p22 bra 	$L__BB0_26;
	setp.ge.s32 	%p43, %r107, %r66;
	@%p43 bra 	$L__BB0_59;
	mov.u32 	%r25, %ntid.x;
$L__BB0_25:
	add.s32 	%r99, %r107, %r5;
	mul.wide.s32 	%rd63, %r99, 4;
	add.s64 	%rd64, %rd2, %rd63;
	ld.global.f32 	%f122, [%rd64];
	add.s64 	%rd65, %rd1, %rd63;
	st.global.f32 	[%rd65], %f122;
	add.s32 	%r107, %r107, %r25;
	setp.lt.s32 	%p44, %r107, %r66;
	@%p44 bra 	$L__BB0_25;
	bra.uni 	$L__BB0_59;
$L__BB0_26:
	setp.ne.s32 	%p23, %r14, 0;
	@%p23 bra 	$L__BB0_59;
	cvt.rn.f32.u32 	%f8, %r3;
	sub.s32 	%r90, %r66, %r111;
	add.s32 	%r28, %r90, 1;
	and.b32  	%r29, %r28, 3;
	setp.lt.u32 	%p24, %r90, 3;
	mov.f32 	%f142, 0f00000000;
	mov.b32 	%r116, 0;
	mov.f32 	%f141, %f142;
	@%p24 bra 	$L__BB0_51;
	add.s32 	%r110, %r111, %r5;
	sub.s32 	%r109, %r110, %r3;
	and.b32  	%r92, %r28, -4;
	neg.s32 	%r108, %r92;
	mov.f32 	%f142, 0f00000000;
	mov.b32 	%r116, 0;
$L__BB0_29:
	add.s32 	%r38, %r110, -1;
	mul.wide.s32 	%rd56, %r38, 4;
	add.s64 	%rd8, %rd2, %rd56;
	ld.global.f32 	%f11, [%rd8];
	setp.nan.f32 	%p25, %f11, %f11;
	add.s32 	%r94, %r109, -1;
	mul.wide.s32 	%rd57, %r94, 4;
	add.s64 	%rd9, %rd2, %rd57;
	mov.b32 	%r113, 0;
	mov.f32 	%f132, 0f00000000;
	mov.f32 	%f134, 0f7FFFFFFF;
	mov.f32 	%f133, %f132;
	@%p25 bra 	$L__BB0_34;
	sub.f32 	%f80, %f11, %f142;
	add.f32 	%f132, %f141, %f80;
	sub.f32 	%f81, %f132, %f141;
	sub.f32 	%f133, %f81, %f80;
	add.s32 	%r113, %r116, 1;
	setp.lt.s32 	%p26, %r113, %r3;
	@%p26 bra 	$L__BB0_34;
	setp.ne.s32 	%p27, %r113, %r3;
	@%p27 bra 	$L__BB0_33;
	div.rn.f32 	%f134, %f132, %f8;
	mov.u32 	%r113, %r3;
	bra.uni 	$L__BB0_34;
$L__BB0_33:
	ld.global.f32 	%f82, [%rd9];
	neg.f32 	%f83, %f82;
	sub.f32 	%f84, %f83, %f133;
	add.f32 	%f15, %f132, %f84;
	sub.f32 	%f85, %f15, %f132;
	sub.f32 	%f133, %f85, %f84;
	div.rn.f32 	%f134, %f15, %f8;
	mov.f32 	%f132, %f15;
$L__BB0_34:
	add.s64 	%rd10, %rd1, %rd56;
	st.global.f32 	[%rd10], %f134;
	ld.global.f32 	%f21, [%rd8+4];
	setp.nan.f32 	%p28, %f21, %f21;
	mov.b32 	%r114, 0;
	mov.f32 	%f135, 0f00000000;
	mov.f32 	%f137, 0f7FFFFFFF;
	mov.f32 	%f136, %f135;
	@%p28 bra 	$L__BB0_39;
	sub.f32 	%f89, %f21, %f133;
	add.f32 	%f135, %f132, %f89;
	sub.f32 	%f90, %f135, %f132;
	sub.f32 	%f136, %f90, %f89;
	add.s32 	%r114, %r113, 1;
	setp.lt.s32 	%p29, %r114, %r3;
	@%p29 bra 	$L__BB0_39;
	setp.eq.s32 	%p30, %r114, %r3;
	@%p30 bra 	$L__BB0_38;
	ld.global.f32 	%f91, [%rd9+4];
	neg.f32 	%f92, %f91;
	sub.f32 	%f93, %f92, %f136;
	add.f32 	%f24, %f135, %f93;
	sub.f32 	%f94, %f24, %f135;
	sub.f32 	%f136, %f94, %f93;
	div.rn.f32 	%f137, %f24, %f8;
	mov.f32 	%f135, %f24;
	bra.uni 	$L__BB0_39;
$L__BB0_38:
	div.rn.f32 	%f137, %f135, %f8;
	mov.u32 	%r114, %r3;
$L__BB0_39:
	st.global.f32 	[%rd10+4], %f137;
	ld.global.f32 	%f31, [%rd8+8];
	setp.nan.f32 	%p31, %f31, %f31;
	mov.b32 	%r115, 0;
	mov.f32 	%f138, 0f00000000;
	mov.f32 	%f140, 0f7FFFFFFF;
	mov.f32 	%f139, %f138;
	@%p31 bra 	$L__BB0_44;
	sub.f32 	%f98, %f31, %f136;
	add.f32 	%f138, %f135, %f98;
	sub.f32 	%f99, %f138, %f135;
	sub.f32 	%f139, %f99, %f98;
	add.s32 	%r115, %r114, 1;
	setp.lt.s32 	%p32, %r115, %r3;
	@%p32 bra 	$L__BB0_44;
	setp.eq.s32 	%p33, %r115, %r3;
	@%p33 bra 	$L__BB0_43;
	ld.global.f32 	%f100, [%rd9+8];
	neg.f32 	%f101, %f100;
	sub.f32 	%f102, %f101, %f139;
	add.f32 	%f34, %f138, %f102;
	sub.f32 	%f103, %f34, %f138;
	sub.f32 	%f139, %f103, %f102;
	div.rn.f32 	%f140, %f34, %f8;
	mov.f32 	%f138, %f34;
	bra.uni 	$L__BB0_44;
$L__BB0_43:
	div.rn.f32 	%f140, %f138, %f8;
	mov.u32 	%r115, %r3;
$L__BB0_44:
	st.global.f32 	[%rd10+8], %f140;
	ld.global.f32 	%f41, [%rd8+12];
	setp.nan.f32 	%p34, %f41, %f41;
	mov.b32 	%r116, 0;
	mov.f32 	%f141, 0f00000000;
	mov.f32 	%f143, 0f7FFFFFFF;
	mov.f32 	%f142, %f141;
	@%p34 bra 	$L__BB0_49;
	sub.f32 	%f107, %f41, %f139;
	add.f32 	%f141, %f138, %f107;
	sub.f32 	%f108, %f141, %f138;
	sub.f32 	%f142, %f108, %f107;
	add.s32 	%r116, %r115, 1;
	setp.lt.s32 	%p35, %r116, %r3;
	@%p35 bra 	$L__BB0_49;
	setp.eq.s32 	%p36, %r116, %r3;
	@%p36 bra 	$L__BB0_48;
	ld.global.f32 	%f109, [%rd9+12];
	neg.f32 	%f110, %f109;
	sub.f32 	%f111, %f110, %f142;
	add.f32 	%f44, %f141, %f111;
	sub.f32 	%f112, %f44, %f141;
	sub.f32 	%f142, %f112, %f111;
	div.rn.f32 	%f143, %f44, %f8;
	mov.f32 	%f141, %f44;
	bra.uni 	$L__BB0_49;
$L__BB0_48:
	div.rn.f32 	%f143, %f141, %f8;
	mov.u32 	%r116, %r3;
$L__BB0_49:
	st.global.f32 	[%rd10+12], %f143;
	add.s32 	%r111, %r111, 4;
	add.s32 	%r110, %r110, 4;
	add.s32 	%r109, %r109, 4;
	add.s32 	%r108, %r108, 4;
	setp.ne.s32 	%p37, %r108, 0;
	@%p37 bra 	$L__BB0_29;
	add.s32 	%r117, %r111, -1;
$L__BB0_51:
	setp.eq.s32 	%p38, %r29, 0;
	@%p38 bra 	$L__BB0_59;
	add.s32 	%r120, %r117, %r5;
	sub.s32 	%r121, %r120, %r3;
	neg.s32 	%r119, %r29;
$L__BB0_53:
	.pragma "nounroll";
	mov.f32 	%f54, %f141;
	mov.f32 	%f53, %f142;
	mov.u32 	%r60, %r116;
	mul.wide.s32 	%rd11, %r120, 4;
	add.s64 	%rd59, %rd2, %rd11;
	ld.global.f32 	%f55, [%rd59];
	setp.nan.f32 	%p39, %f55, %f55;
	mov.b32 	%r116, 0;
	mov.f32 	%f141, 0f00000000;
	mov.f32 	%f150, 0f7FFFFFFF;
	mov.f32 	%f142, %f141;
	@%p39 bra 	$L__BB0_58;
	sub.f32 	%f116, %f55, %f53;
	add.f32 	%f141, %f54, %f116;
	sub.f32 	%f117, %f141, %f54;
	sub.f32 	%f142, %f117, %f116;
	add.s32 	%r116, %r60, 1;
	setp.lt.s32 	%p40, %r116, %r3;
	@%p40 bra 	$L__BB0_58;
	setp.eq.s32 	%p41, %r116, %r3;
	@%p41 bra 	$L__BB0_57;
	mul.wide.s32 	%rd60, %r121, 4;
	add.s64 	%rd61, %rd2, %rd60;
	ld.global.f32 	%f118, [%rd61];
	neg.f32 	%f119, %f118;
	sub.f32 	%f120, %f119, %f142;
	add.f32 	%f58, %f141, %f120;
	sub.f32 	%f121, %f58, %f141;
	sub.f32 	%f142, %f121, %f120;
	div.rn.f32 	%f150, %f58, %f8;
	mov.f32 	%f141, %f58;
	bra.uni 	$L__BB0_58;
$L__BB0_57:
	div.rn.f32 	%f150, %f141, %f8;
	mov.u32 	%r116, %r3;
$L__BB0_58:
	add.s64 	%rd62, %rd1, %rd11;
	st.global.f32 	[%rd62], %f150;
	add.s32 	%r121, %r121, 1;
	add.s32 	%r120, %r120, 1;
	add.s32 	%r119, %r119, 1;
	setp.ne.s32 	%p42, %r119, 0;
	@%p42 bra 	$L__BB0_53;
$L__BB0_59:
	ret;

}
	// .globl	stochf_many_series_one_param_f32
.visible .entry stochf_many_series_one_param_f32(
	.param .u64 .ptr .align 1 stochf_many_series_one_param_f32_param_0,
	.param .u64 .ptr .align 1 stochf_many_series_one_param_f32_param_1,
	.param .u64 .ptr .align 1 stochf_many_series_one_param_f32_param_2,
	.param .u64 .ptr .align 1 stochf_many_series_one_param_f32_param_3,
	.param .u32 stochf_many_series_one_param_f32_param_4,
	.param .u32 stochf_many_series_one_param_f32_param_5,
	.param .u32 stochf_many_series_one_param_f32_param_6,
	.param .u32 stochf_many_series_one_param_f32_param_7,
	.param .u32 stochf_many_series_one_param_f32_param_8,
	.param .u64 .ptr .align 1 stochf_many_series_one_param_f32_param_9,
	.param .u64 .ptr .align 1 stochf_many_series_one_param_f32_param_10
)
{
	.reg .pred 	%p<51>;
	.reg .b32 	%r<106>;
	.reg .b32 	%f<158>;
	.reg .b64 	%rd<139>;

	ld.param.u64 	%rd23, [stochf_many_series_one_param_f32_param_0];
	ld.param.u64 	%rd24, [stochf_many_series_one_param_f32_param_1];
	ld.param.u64 	%rd21, [stochf_many_series_one_param_f32_param_2];
	ld.param.u64 	%rd22, [stochf_many_series_one_param_f32_param_3];
	ld.param.u32 	%r55, [stochf_many_series_one_param_f32_param_4];
	ld.param.u32 	%r56, [stochf_many_series_one_param_f32_param_5];
	ld.param.u32 	%r57, [stochf_many_series_one_param_f32_param_6];
	ld.param.u32 	%r58, [stochf_many_series_one_param_f32_param_7];
	ld.param.u32 	%r59, [stochf_many_series_one_param_f32_param_8];
	ld.param.u64 	%rd25, [stochf_many_series_one_param_f32_param_9];
	ld.param.u64 	%rd26, [stochf_many_series_one_param_f32_param_10];
	cvta.to.global.u64 	%rd1, %rd24;
	cvta.to.global.u64 	%rd2, %rd23;
	cvta.to.global.u64 	%rd3, %rd26;
	cvta.to.global.u64 	%rd4, %rd25;
	mov.u32 	%r60, %ctaid.x;
	mov.u32 	%r61, %ntid.x;
	mov.u32 	%r62, %tid.x;
	mad.lo.s32 	%r1, %r60, %r61, %r62;
	setp.ge.s32 	%p1, %r1, %r55;
	@%p1 bra 	$L__BB1_58;
	cvta.to.global.u64 	%rd27, %rd22;
	cvt.s64.s32 	%rd5, %r1;
	mul.wide.s32 	%rd28, %r1, 4;
	add.s64 	%rd29, %rd27, %rd28;
	ld.global.nc.u32 	%r2, [%rd29];
	setp.lt.s32 	%p2, %r56, 1;
	@%p2 bra 	$L__BB1_13;
	cvt.s64.s32 	%rd6, %r55;
	and.b32  	%r3, %r56, 7;
	setp.lt.u32 	%p3, %r56, 8;
	mov.b32 	%r87, 0;
	@%p3 bra 	$L__BB1_5;
	and.b32  	%r87, %r56, 2147483640;
	neg.s32 	%r85, %r87;
	shl.b64 	%rd137, %rd5, 2;
	shl.b64 	%rd32, %rd6, 2;
	shl.b64 	%rd47, %rd6, 5;
$L__BB1_4:
	.pragma "nounroll";
	add.s64 	%rd30, %rd4, %rd137;
	mov.b32 	%r64, 2147483647;
	st.global.u32 	[%rd30], %r64;
	add.s64 	%rd31, %rd3, %rd137;
	st.global.u32 	[%rd31], %r64;
	add.s64 	%rd33, %rd30, %rd32;
	st.global.u32 	[%rd33], %r64;
	add.s64 	%rd34, %rd31, %rd32;
	st.global.u32 	[%rd34], %r64;
	add.s64 	%rd35, %rd33, %rd32;
	st.global.u32 	[%rd35], %r64;
	add.s64 	%rd36, %rd34, %rd32;
	st.global.u32 	[%rd36], %r64;
	add.s64 	%rd37, %rd35, %rd32;
	st.global.u32 	[%rd37], %r64;
	add.s64 	%rd38, %rd36, %rd32;
	st.global.u32 	[%rd38], %r64;
	add.s64 	%rd39, %rd37, %rd32;
	st.global.u32 	[%rd39], %r64;
	add.s64 	%rd40, %rd38, %rd32;
	st.global.u32 	[%rd40], %r64;
	add.s64 	%rd41, %rd39, %rd32;
	st.global.u32 	[%rd41], %r64;
	add.s64 	%rd42, %rd40, %rd32;
	st.global.u32 	[%rd42], %r64;
	add.s64 	%rd43, %rd41, %rd32;
	st.global.u32 	[%rd43], %r64;
	add.s64 	%rd44, %rd42, %rd32;
	st.global.u32 	[%rd44], %r64;
	add.s64 	%rd45, %rd43, %rd32;
	st.global.u32 	[%rd45], %r64;
	add.s64 	%rd46, %rd44, %rd32;
	st.global.u32 	[%rd46], %r64;
	add.s32 	%r85, %r85, 8;
	add.s64 	%rd137, %rd137, %rd47;
	setp.ne.s32 	%p4, %r85, 0;
	@%p4 bra 	$L__BB1_4;
$L__BB1_5:
	setp.eq.s32 	%p5, %r3, 0;
	@%p5 bra 	$L__BB1_13;
	and.b32  	%r9, %r56, 3;
	setp.lt.u32 	%p6, %r3, 4;
	@%p6 bra 	$L__BB1_8;
	cvt.u64.u32 	%rd48, %r87;
	mad.lo.s64 	%rd49, %rd48, %rd6, %rd5;
	shl.b64 	%rd50, %rd49, 2;
	add.s64 	%rd51, %rd4, %rd50;
	mov.b32 	%r65, 2147483647;
	st.global.u32 	[%rd51], %r65;
	add.s64 	%rd52, %rd3, %rd50;
	st.global.u32 	[%rd52], %r65;
	shl.b64 	%rd53, %rd6, 2;
	add.s64 	%rd54, %rd51, %rd53;
	st.global.u32 	[%rd54], %r65;
	add.s64 	%rd55, %rd52, %rd53;
	st.global.u32 	[%rd55], %r65;
	add.s64 	%rd56, %rd54, %rd53;
	st.global.u32 	[%rd56], %r65;
	add.s64 	%rd57, %rd55, %rd53;
	st.global.u32 	[%rd57], %r65;
	add.s64 	%rd58, %rd56, %rd53;
	st.global.u32 	[%rd58], %r65;
	add.s64 	%rd59, %rd57, %rd53;
	st.global.u32 	[%rd59], %r65;
	add.s32 	%r87, %r87, 4;
$L__BB1_8:
	setp.eq.s32 	%p7, %r9, 0;
	@%p7 bra 	$L__BB1_13;
	setp.eq.s32 	%p8, %r9, 1;
	@%p8 bra 	$L__BB1_11;
	cvt.u64.u32 	%rd60, %r87;
	mad.lo.s64 	%rd61, %rd60, %rd6, %rd5;
	shl.b64 	%rd62, %rd61, 2;
	add.s64 	%rd63, %rd4, %rd62;
	mov.b32 	%r66, 2147483647;
	st.global.u32 	[%rd63], %r66;
	add.s64 	%rd64, %rd3, %rd62;
	st.global.u32 	[%rd64], %r66;
	shl.b64 	%rd65, %rd6, 2;
	add.s64 	%rd66, %rd63, %rd65;
	st.global.u32 	[%rd66], %r66;
	add.s64 	%rd67, %rd64, %rd65;
	st.global.u32 	[%rd67], %r66;
	add.s32 	%r87, %r87, 2;
$L__BB1_11:
	and.b32  	%r67, %r56, 1;
	setp.eq.b32 	%p9, %r67, 1;
	not.pred 	%p10, %p9;
	@%p10 bra 	$L__BB1_13;
	cvt.u64.u32 	%rd68, %r87;
	mad.lo.s64 	%rd69, %rd68, %rd6, %rd5;
	shl.b64 	%rd70, %rd69, 2;
	add.s64 	%rd71, %rd4, %rd70;
	mov.b32 	%r68, 2147483647;
	st.global.u32 	[%rd71], %r68;
	add.s64 	%rd72, %rd3, %rd70;
	st.global.u32 	[%rd72], %r68;
$L__BB1_13:
	setp.lt.s32 	%p11, %r2, 0;
	setp.ge.s32 	%p12, %r2, %r56;
	setp.lt.s32 	%p13, %r57, 1;
	or.pred  	%p14, %p11, %p13;
	or.pred  	%p15, %p14, %p12;
	setp.lt.s32 	%p16, %r58, 1;
	or.pred  	%p17, %p16, %p15;
	@%p17 bra 	$L__BB1_58;
	add.s32 	%r14, %r2, %r57;
	add.s32 	%r103, %r14, -1;
	setp.lt.s32 	%p18, %r56, %r14;
	@%p18 bra 	$L__BB1_58;
	cvt.s64.s32 	%rd10, %r55;
	cvta.to.global.u64 	%rd11, %rd21;
	mov.u32 	%r89, %r14;
	mov.u32 	%r90, %r103;
$L__BB1_16:
	mov.u32 	%r17, %r90;
	sub.s32 	%r18, %r17, %r57;
	add.s32 	%r69, %r18, 1;
	cvt.s64.s32 	%rd73, %r69;
	mad.lo.s64 	%rd74, %rd73, %rd10, %rd5;
	shl.b64 	%rd75, %rd74, 2;
	add.s64 	%rd76, %rd2, %rd75;
	ld.global.nc.f32 	%f134, [%rd76];
	add.s64 	%rd77, %rd1, %rd75;
	ld.global.nc.f32 	%f135, [%rd77];
	setp.nan.f32 	%p19, %f134, %f134;
	setp.nan.f32 	%p20, %f135, %f135;
	or.pred  	%p21, %p19, %p20;
	mov.f32 	%f136, 0f7FFFFFFF;
	@%p21 bra 	$L__BB1_24;
	add.s32 	%r91, %r18, 2;
	setp.gt.s32 	%p22, %r91, %r17;
	@%p22 bra 	$L__BB1_20;
$L__BB1_18:
	cvt.s64.s32 	%rd78, %r91;
	mad.lo.s64 	%rd79, %rd78, %rd10, %rd5;
	shl.b64 	%rd80, %rd79, 2;
	add.s64 	%rd81, %rd2, %rd80;
	ld.global.nc.f32 	%f5, [%rd81];
	add.s64 	%rd82, %rd1, %rd80;
	ld.global.nc.f32 	%f76, [%rd82];
	setp.nan.f32 	%p23, %f5, %f5;
	setp.nan.f32 	%p24, %f76, %f76;
	or.pred  	%p25, %p23, %p24;
	@%p25 bra 	$L__BB1_24;
	max.f32 	%f134, %f134, %f5;
	min.f32 	%f135, %f135, %f76;
	add.s32 	%r91, %r91, 1;
	setp.ne.s32 	%p26, %r91, %r89;
	@%p26 bra 	$L__BB1_18;
$L__BB1_20:
	cvt.u64.u32 	%rd83, %r17;
	mad.lo.s64 	%rd84, %rd83, %rd10, %rd5;
	shl.b64 	%rd85, %rd84, 2;
	add.s64 	%rd86, %rd11, %rd85;
	ld.global.nc.f32 	%f11, [%rd86];
	setp.nan.f32 	%p27, %f11, %f11;
	@%p27 bra 	$L__BB1_24;
	sub.f32 	%f12, %f134, %f135;
	setp.neu.f32 	%p28, %f12, 0f00000000;
	@%p28 bra 	$L__BB1_23;
	setp.eq.f32 	%p29, %f11, %f134;
	selp.f32 	%f136, 0f42C80000, 0f00000000, %p29;
	bra.uni 	$L__BB1_24;
$L__BB1_23:
	sub.f32 	%f78, %f11, %f135;
	div.rn.f32 	%f79, %f78, %f12;
	mul.f32 	%f136, %f79, 0f42C80000;
$L__BB1_24:
	cvt.u64.u32 	%rd87, %r17;
	mad.lo.s64 	%rd88, %rd87, %rd10, %rd5;
	shl.b64 	%rd89, %rd88, 2;
	add.s64 	%rd90, %rd4, %rd89;
	st.global.f32 	[%rd90], %f136;
	add.s32 	%r90, %r17, 1;
	add.s32 	%r89, %r17, 2;
	setp.ne.s32 	%p30, %r90, %r56;
	@%p30 bra 	$L__BB1_16;
	setp.ne.s32 	%p31, %r59, 0;
	@%p31 bra 	$L__BB1_58;
	cvt.rn.f32.u32 	%f16, %r58;
	sub.s32 	%r71, %r56, %r14;
	add.s32 	%r24, %r71, 1;
	and.b32  	%r25, %r24, 3;
	setp.lt.u32 	%p32, %r71, 3;
	mov.f32 	%f149, 0f00000000;
	mov.b32 	%r99, 0;
	mov.f32 	%f148, %f149;
	@%p32 bra 	$L__BB1_50;
	add.s32 	%r94, %r14, 2;
	sub.s32 	%r93, %r14, %r58;
	and.b32  	%r73, %r24, -4;
	neg.s32 	%r92, %r73;
	mov.f32 	%f149, 0f00000000;
	mov.b32 	%r99, 0;
$L__BB1_28:
	add.s32 	%r75, %r94, -3;
	cvt.u64.u32 	%rd91, %r75;
	mad.lo.s64 	%rd12, %rd91, %rd10, %rd5;
	shl.b64 	%rd92, %rd12, 2;
	add.s64 	%rd93, %rd4, %rd92;
	ld.global.f32 	%f19, [%rd93];
	setp.nan.f32 	%p33, %f19, %f19;
	mov.b32 	%r96, 0;
	mov.f32 	%f139, 0f00000000;
	mov.f32 	%f141, 0f7FFFFFFF;
	mov.f32 	%f140, %f139;
	@%p33 bra 	$L__BB1_33;
	sub.f32 	%f85, %f19, %f148;
	add.f32 	%f140, %f149, %f85;
	sub.f32 	%f86, %f140, %f149;
	sub.f32 	%f139, %f86, %f85;
	add.s32 	%r96, %r99, 1;
	setp.lt.s32 	%p34, %r96, %r58;
	@%p34 bra 	$L__BB1_33;
	setp.ne.s32 	%p35, %r96, %r58;
	@%p35 bra 	$L__BB1_32;
	div.rn.f32 	%f141, %f140, %f16;
	mov.u32 	%r96, %r58;
	bra.uni 	$L__BB1_33;
$L__BB1_32:
	add.s32 	%r76, %r93, -1;
	cvt.s64.s32 	%rd94, %r76;
	mad.lo.s64 	%rd95, %rd94, %rd10, %rd5;
	shl.b64 	%rd96, %rd95, 2;
	add.s64 	%rd97, %rd4, %rd96;
	ld.global.f32 	%f87, [%rd97];
	neg.f32 	%f88, %f87;
	sub.f32 	%f89, %f88, %f139;
	add.f32 	%f23, %f140, %f89;
	sub.f32 	%f90, %f23, %f140;
	sub.f32 	%f139, %f90, %f89;
	div.rn.f32 	%f141, %f23, %f16;
	mov.f32 	%f140, %f23;
$L__BB1_33:
	add.s64 	%rd99, %rd3, %rd92;
	st.global.f32 	[%rd99], %f141;
	add.s32 	%r78, %r94, -2;
	cvt.u64.u32 	%rd100, %r78;
	mad.lo.s64 	%rd13, %rd100, %rd10, %rd5;
	shl.b64 	%rd101, %rd13, 2;
	add.s64 	%rd102, %rd4, %rd101;
	ld.global.f32 	%f29, [%rd102];
	setp.nan.f32 	%p36, %f29, %f29;
	mov.b32 	%r97, 0;
	mov.f32 	%f142, 0f00000000;
	mov.f32 	%f144, 0f7FFFFFFF;
	mov.f32 	%f143, %f142;
	@%p36 bra 	$L__BB1_38;
	sub.f32 	%f94, %f29, %f139;
	add.f32 	%f143, %f140, %f94;
	sub.f32 	%f95, %f143, %f140;
	sub.f32 	%f142, %f95, %f94;
	add.s32 	%r97, %r96, 1;
	setp.lt.s32 	%p37, %r97, %r58;
	@%p37 bra 	$L__BB1_38;
	setp.eq.s32 	%p38, %r97, %r58;
	@%p38 bra 	$L__BB1_37;
	cvt.s64.s32 	%rd103, %r93;
	mad.lo.s64 	%rd104, %rd103, %rd10, %rd5;
	shl.b64 	%rd105, %rd104, 2;
	add.s64 	%rd106, %rd4, %rd105;
	ld.global.f32 	%f96, [%rd106];
	neg.f32 	%f97, %f96;
	sub.f32 	%f98, %f97, %f142;
	add.f32 	%f32, %f143, %f98;
	sub.f32 	%f99, %f32, %f143;
	sub.f32 	%f142, %f99, %f98;
	div.rn.f32 	%f144, %f32, %f16;
	mov.f32 	%f143, %f32;
	bra.uni 	$L__BB1_38;
$L__BB1_37:
	div.rn.f32 	%f144, %f143, %f16;
	mov.u32 	%r97, %r58;
$L__BB1_38:
	add.s64 	%rd108, %rd3, %rd101;
	st.global.f32 	[%rd108], %f144;
	add.s32 	%r80, %r94, -1;
	cvt.u64.u32 	%rd109, %r80;
	mad.lo.s64 	%rd14, %rd109, %rd10, %rd5;
	shl.b64 	%rd110, %rd14, 2;
	add.s64 	%rd111, %rd4, %rd110;
	ld.global.f32 	%f39, [%rd111];
	setp.nan.f32 	%p39, %f39, %f39;
	mov.b32 	%r98, 0;
	mov.f32 	%f145, 0f00000000;
	mov.f32 	%f147, 0f7FFFFFFF;
	mov.f32 	%f146, %f145;
	@%p39 bra 	$L__BB1_43;
	sub.f32 	%f103, %f39, %f142;
	add.f32 	%f146, %f143, %f103;
	sub.f32 	%f104, %f146, %f143;
	sub.f32 	%f145, %f104, %f103;
	add.s32 	%r98, %r97, 1;
	setp.lt.s32 	%p40, %r98, %r58;
	@%p40 bra 	$L__BB1_43;
	setp.eq.s32 	%p41, %r98, %r58;
	@%p41 bra 	$L__BB1_42;
	add.s32 	%r81, %r93, 1;
	cvt.s64.s32 	%rd112, %r81;
	mad.lo.s64 	%rd113, %rd112, %rd10, %rd5;
	shl.b64 	%rd114, %rd113, 2;
	add.s64 	%rd115, %rd4, %rd114;
	ld.global.f32 	%f105, [%rd115];
	neg.f32 	%f106, %f105;
	sub.f32 	%f107, %f106, %f145;
	add.f32 	%f42, %f146, %f107;
	sub.f32 	%f108, %f42, %f146;
	sub.f32 	%f145, %f108, %f107;
	div.rn.f32 	%f147, %f42, %f16;
	mov.f32 	%f146, %f42;
	bra.uni 	$L__BB1_43;
$L__BB1_42:
	div.rn.f32 	%f147, %f146, %f16;
	mov.u32 	%r98, %r58;
$L__BB1_43:
	add.s64 	%rd117, %rd3, %rd110;
	st.global.f32 	[%rd117], %f147;
	cvt.u64.u32 	%rd118, %r94;
	mad.lo.s64 	%rd15, %rd118, %rd10, %rd5;
	shl.b64 	%rd119, %rd15, 2;
	add.s64 	%rd120, %rd4, %rd119;
	ld.global.f32 	%f49, [%rd120];
	setp.nan.f32 	%p42, %f49, %f49;
	mov.b32 	%r99, 0;
	mov.f32 	%f148, 0f00000000;
	mov.f32 	%f150, 0f7FFFFFFF;
	mov.f32 	%f149, %f148;
	@%p42 bra 	$L__BB1_48;
	sub.f32 	%f112, %f49, %f145;
	add.f32 	%f149, %f146, %f112;
	sub.f32 	%f113, %f149, %f146;
	sub.f32 	%f148, %f113, %f112;
	add.s32 	%r99, %r98, 1;
	setp.lt.s32 	%p43, %r99, %r58;
	@%p43 bra 	$L__BB1_48;
	setp.eq.s32 	%p44, %r99, %r58;
	@%p44 bra 	$L__BB1_47;
	add.s32 	%r83, %r93, 2;
	cvt.s64.s32 	%rd121, %r83;
	mad.lo.s64 	%rd122, %rd121, %rd10, %rd5;
	shl.b64 	%rd123, %rd122, 2;
	add.s64 	%rd124, %rd4, %rd123;
	ld.global.f32 	%f114, [%rd124];
	neg.f32 	%f115, %f114;
	sub.f32 	%f116, %f115, %f148;
	add.f32 	%f52, %f149, %f116;
	sub.f32 	%f117, %f52, %f149;
	sub.f32 	%f148, %f117, %f116;
	div.rn.f32 	%f150, %f52, %f16;
	mov.f32 	%f149, %f52;
	bra.uni 	$L__BB1_48;
$L__BB1_47:
	div.rn.f32 	%f150, %f149, %f16;
	mov.u32 	%r99, %r58;
$L__BB1_48:
	add.s64 	%rd126, %rd3, %rd119;
	st.global.f32 	[%rd126], %f150;
	add.s32 	%r94, %r94, 4;
	add.s32 	%r93, %r93, 4;
	add.s32 	%r92, %r92, 4;
	setp.ne.s32 	%p45, %r92, 0;
	@%p45 bra 	$L__BB1_28;
	add.s32 	%r103, %r94, -3;
$L__BB1_50:
	setp.eq.s32 	%p46, %r25, 0;
	@%p46 bra 	$L__BB1_58;
	cvt.s64.s32 	%rd127, %r58;
	neg.s64 	%rd16, %rd127;
	cvt.u64.u32 	%rd128, %r103;
	mad.lo.s64 	%rd129, %rd10, %rd128, %rd5;
	shl.b64 	%rd138, %rd129, 2;
	shl.b64 	%rd18, %rd10, 2;
	neg.s32 	%r102, %r25;
$L__BB1_52:
	.pragma "nounroll";
	mov.f32 	%f62, %f148;
	mov.f32 	%f61, %f149;
	mov.u32 	%r50, %r99;
	add.s64 	%rd130, %rd4, %rd138;
	ld.global.f32 	%f63, [%rd130];
	setp.nan.f32 	%p47, %f63, %f63;
	mov.b32 	%r99, 0;
	mov.f32 	%f148, 0f00000000;
	mov.f32 	%f157, 0f7FFFFFFF;
	mov.f32 	%f149, %f148;
	@%p47 bra 	$L__BB1_57;
	sub.f32 	%f121, %f63, %f62;
	add.f32 	%f149, %f61, %f121;
	sub.f32 	%f122, %f149, %f61;
	sub.f32 	%f148, %f122, %f121;
	add.s32 	%r99, %r50, 1;
	setp.lt.s32 	%p48, %r99, %r58;
	@%p48 bra 	$L__BB1_57;
	setp.eq.s32 	%p49, %r99, %r58;
	@%p49 bra 	$L__BB1_56;
	cvt.s64.s32 	%rd131, %r103;
	add.s64 	%rd132, %rd16, %rd131;
	mad.lo.s64 	%rd133, %rd10, %rd132, %rd5;
	shl.b64 	%rd134, %rd133, 2;
	add.s64 	%rd135, %rd4, %rd134;
	ld.global.f32 	%f123, [%rd135];
	neg.f32 	%f124, %f123;
	sub.f32 	%f125, %f124, %f148;
	add.f32 	%f66, %f149, %f125;
	sub.f32 	%f126, %f66, %f149;
	sub.f32 	%f148, %f126, %f125;
	div.rn.f32 	%f157, %f66, %f16;
	mov.f32 	%f149, %f66;
	bra.uni 	$L__BB1_57;
$L__BB1_56:
	div.rn.f32 	%f157, %f149, %f16;
	mov.u32 	%r99, %r58;
$L__BB1_57:
	add.s64 	%rd136, %rd3, %rd138;
	st.global.f32 	[%rd136], %f157;
	add.s32 	%r103, %r103, 1;
	add.s64 	%rd138, %rd138, %rd18;
	add.s32 	%r102, %r102, 1;
	setp.ne.s32 	%p50, %r102, 0;
	@%p50 bra 	$L__BB1_52;
$L__BB1_58:
	ret;

}


// ===== COMPILED SASS (sm_100) =====

	.target	sm_100

	.elftype	@"ET_EXEC"


//--------------------- .note.nv.tkinfo           --------------------------
	.section	.note.nv.tkinfo,"",@"SHT_NOTE"
	.sectionflags	@"SHF_NOTE_NV_TKINFO"
	.tkinfo
        /*0018*/ 	.word	0x00000002
        /*0030*/ 	.string	""
        /*0030*/ 	.string	"ptxas"
        /*0030*/ 	.string	"Cuda compilation tools, release 13.0, V13.0.88"
        /*0030*/ 	.string	"Build cuda_13.0.r13.0/compiler.36424714_0"
        /*0030*/ 	.string	"-arch sm_100 -m 64 "



//--------------------- .note.nv.cuinfo           --------------------------
	.section	.note.nv.cuinfo,"",@"SHT_NOTE"
	.sectionflags	@"SHF_NOTE_NV_CUINFO"
        /*0018*/ 	.short	0x0002
        /*001a*/ 	.short	0x0064
        /*001c*/ 	.short	0x0082
	.zero		2


//--------------------- .nv.info                  --------------------------
	.section	.nv.info,"",@"SHT_CUDA_INFO"
	.align	4


	//----- nvinfo : EIATTR_REGCOUNT
	.align		4
        /*0000*/ 	.byte	0x04, 0x2f
        /*0002*/ 	.short	(.L_1 - .L_0)
	.align		4
.L_0:
        /*0004*/ 	.word	index@(stochf_batch_f32)
        /*0008*/ 	.word	0x00000026


	//----- nvinfo : EIATTR_FRAME_SIZE
	.align		4
.L_1:
        /*000c*/ 	.byte	0x04, 0x11
        /*000e*/ 	.short	(.L_3 - .L_2)
	.align		4
.L_2:
        /*0010*/ 	.word	index@($__internal_1_$__cuda_sm3x_div_rn_noftz_f32_slowpath)
        /*0014*/ 	.word	0x00000000


	//----- nvinfo : EIATTR_FRAME_SIZE
	.align		4
.L_3:
        /*0018*/ 	.byte	0x04, 0x11
        /*001a*/ 	.short	(.L_5 - .L_4)
	.align		4
.L_4:
        /*001c*/ 	.word	index@(stochf_batch_f32)
        /*0020*/ 	.word	0x00000000


	//----- nvinfo : EIATTR_REGCOUNT
	.align		4
.L_5:
        /*0024*/ 	.byte	0x04, 0x2f
        /*0026*/ 	.short	(.L_7 - .L_6)
	.align		4
.L_6:
        /*0028*/ 	.word	index@(stochf_many_series_one_param_f32)
        /*002c*/ 	.word	0x00000020


	//----- nvinfo : EIATTR_FRAME_SIZE
	.align		4
.L_7:
        /*0030*/ 	.byte	0x04, 0x11
        /*0032*/ 	.short	(.L_9 - .L_8)
	.align		4
.L_8:
        /*0034*/ 	.word	index@($__internal_0_$__cuda_sm3x_div_rn_noftz_f32_slowpath)
        /*0038*/ 	.word	0x00000000


	//----- nvinfo : EIATTR_FRAME_SIZE
	.align		4
.L_9:
        /*003c*/ 	.byte	0x04, 0x11
        /*003e*/ 	.short	(.L_11 - .L_10)
	.align		4
.L_10:
        /*0040*/ 	.word	index@(stochf_many_series_one_param_f32)
        /*0044*/ 	.word	0x00000000


	//----- nvinfo : EIATTR_MIN_STACK_SIZE
	.align		4
.L_11:
        /*0048*/ 	.byte	0x04, 0x12
        /*004a*/ 	.short	(.L_13 - .L_12)
	.align		4
.L_12:
        /*004c*/ 	.word	index@(stochf_many_series_one_param_f32)
        /*0050*/ 	.word	0x00000000


	//----- nvinfo : EIATTR_MIN_STACK_SIZE
	.align		4
.L_13:
        /*0054*/ 	.byte	0x04, 0x12
        /*0056*/ 	.short	(.L_15 - .L_14)
	.align		4
.L_14:
        /*0058*/ 	.word	index@(stochf_batch_f32)
        /*005c*/ 	.word	0x00000000
.L_15:


//--------------------- .nv.compat                --------------------------
	.section	.nv.compat,"",@"SHT_CUDA_COMPAT_INFO"
	.align	4
        /*0000*/ 	.byte	0x02, 0x09, 0x00, 0x00, 0x02, 0x02, 0x01, 0x00, 0x02, 0x05, 0x05, 0x00, 0x03, 0x07, 0x01, 0x01
        /*0010*/ 	.byte	0x02, 0x03, 0x00, 0x00, 0x02, 0x06, 0x01, 0x00, 0x04, 0x0b, 0x08, 0x00, 0x01, 0x00, 0x00, 0x00
        /*0020*/ 	.byte	0x00, 0x00, 0x00, 0x00


//--------------------- .nv.info.stochf_many_series_one_param_f32 --------------------------
	.section	.nv.info.stochf_many_series_one_param_f32,"",@"SHT_CUDA_INFO"
	.sectionflags	@""
	.align	4


	//----- nvinfo : EIATTR_CUDA_API_VERSION
	.align		4
        /*0000*/ 	.byte	0x04, 0x37
        /*0002*/ 	.short	(.L_17 - .L_16)
.L_16:
        /*0004*/ 	.word	0x00000082


	//----- nvinfo : EIATTR_KPARAM_INFO
	.align		4
.L_17:
        /*0008*/ 	.byte	0x04, 0x17
        /*000a*/ 	.short	(.L_19 - .L_18)
.L_18:
        /*000c*/ 	.word	0x00000000
        /*0010*/ 	.short	0x000a
        /*0012*/ 	.short	0x0040
        /*0014*/ 	.byte	0x00, 0xf5, 0x21, 0x00


	//----- nvinfo : EIATTR_KPARAM_INFO
	.align		4
.L_19:
        /*0018*/ 	.byte	0x04, 0x17
        /*001a*/ 	.short	(.L_21 - .L_20)
.L_20:
        /*001c*/ 	.word	0x00000000
        /*0020*/ 	.short	0x0009
        /*0022*/ 	.short	0x0038
        /*0024*/ 	.byte	0x00, 0xf5, 0x21, 0x00


	//----- nvinfo : EIATTR_KPARAM_INFO
	.align		4
.L_21:
        /*0028*/ 	.byte	0x04, 0x17
        /*002a*/ 	.short	(.L_23 - .L_22)
.L_22:
        /*002c*/ 	.word	0x00000000
        /*0030*/ 	.short	0x0008
        /*0032*/ 	.short	0x0030
        /*0034*/ 	.byte	0x00, 0xf0, 0x11, 0x00


	//----- nvinfo : EIATTR_KPARAM_INFO
	.align		4
.L_23:
        /*0038*/ 	.byte	0x04, 0x17
        /*003a*/ 	.short	(.L_25 - .L_24)
.L_24:
        /*003c*/ 	.word	0x00000000
        /*0040*/ 	.short	0x0007
        /*0042*/ 	.short	0x002c
        /*0044*/ 	.byte	0x00, 0xf0, 0x11, 0x00


	//----- nvinfo : EIATTR_KPARAM_INFO
	.align		4
.L_25:
        /*0048*/ 	.byte	0x04, 0x17
        /*004a*/ 	.short	(.L_27 - .L_26)
.L_26:
        /*004c*/ 	.word	0x00000000
        /*0050*/ 	.short	0x0006
        /*0052*/ 	.short	0x0028
        /*0054*/ 	.byte	0x00, 0xf0, 0x11, 0x00


	//----- nvinfo : EIATTR_KPARAM_INFO
	.align		4
.L_27:
        /*0058*/ 	.byte	0x04, 0x17
        /*005a*/ 	.short	(.L_29 - .L_28)
.L_28:
        /*005c*/ 	.word	0x00000000
        /*0060*/ 	.short	0x0005
        /*0062*/ 	.short	0x0024
        /*0064*/ 	.byte	0x00, 0xf0, 0x11, 0x00


	//----- nvinfo : EIATTR_KPARAM_INFO
	.align		4
.L_29:
        /*0068*/ 	.byte	0x04, 0x17
        /*006a*/ 	.short	(.L_31 - .L_30)
.L_30:
        /*006c*/ 	.word	0x00000000
        /*0070*/ 	.short	0x0004
        /*0072*/ 	.short	0x0020
        /*0074*/ 	.byte	0x00, 0xf0, 0x11, 0x00


	//----- nvinfo : EIATTR_KPARAM_INFO
	.align		4
.L_31:
        /*0078*/ 	.byte	0x04, 0x17
        /*007a*/ 	.short	(.L_33 - .L_32)
.L_32:
        /*007c*/ 	.word	0x00000000
        /*0080*/ 	.short	0x0003
        /*0082*/ 	.short	0x0018
        /*0084*/ 	.byte	0x00, 0xf5, 0x21, 0x00


	//----- nvinfo : EIATTR_KPARAM_INFO
	.align		4
.L_33:
        /*0088*/ 	.byte	0x04, 0x17
        /*008a*/ 	.short	(.L_35 - .L_34)
.L_34:
        /*008c*/ 	.word	0x00000000
        /*0090*/ 	.short	0x0002
        /*0092*/ 	.short	0x0010
        /*0094*/ 	.byte	0x00, 0xf5, 0x21, 0x00


	//----- nvinfo : EIATTR_KPARAM_INFO
	.align		4
.L_35:
        /*0098*/ 	.byte	0x04, 0x17
        /*009a*/ 	.short	(.L_37 - .L_36)
.L_36:
        /*009c*/ 	.word	0x00000000
        /*00a0*/ 	.short	0x0001
        /*00a2*/ 	.short	0x0008
        /*00a4*/ 	.byte	0x00, 0xf5, 0x21, 0x00


	//----- nvinfo : EIATTR_KPARAM_INFO
	.align		4
.L_37:
        /*00a8*/ 	.byte	0x04, 0x17
        /*00aa*/ 	.short	(.L_39 - .L_38)
.L_38:
        /*00ac*/ 	.word	0x00000000
        /*00b0*/ 	.short	0x0000
        /*00b2*/ 	.short	0x0000
        /*00b4*/ 	.byte	0x00, 0xf5, 0x21, 0x00


	//----- nvinfo : EIATTR_SPARSE_MMA_MASK
	.align		4
.L_39:
        /*00b8*/ 	.byte	0x03, 0x50
        /*00ba*/ 	.short	0x0000


	//----- nvinfo : EIATTR_MAXREG_COUNT
	.align		4
        /*00bc*/ 	.byte	0x03, 0x1b
        /*00be*/ 	.short	0x00ff


	//----- nvinfo : EIATTR_MERCURY_ISA_VERSION
	.align		4
        /*00c0*/ 	.byte	0x03, 0x5f
        /*00c2*/ 	.short	0x0101


	//----- nvinfo : EIATTR_VRC_CTA_INIT_COUNT
	.align		4
        /*00c4*/ 	.byte	0x02, 0x4a
	.zero		1
	.zero		1


	//----- nvinfo : EIATTR_EXIT_INSTR_OFFSETS
	.align		4
        /*00c8*/ 	.byte	0x04, 0x1c
        /*00ca*/ 	.short	(.L_41 - .L_40)


	//   ....[0]....
.L_40:
        /*00cc*/ 	.word	0x00000070


	//   ....[1]....
        /*00d0*/ 	.word	0x00000ae0


	//   ....[2]....
        /*00d4*/ 	.word	0x00000b10


	//   ....[3]....
        /*00d8*/ 	.word	0x000011d0


	//   ....[4]....
        /*00dc*/ 	.word	0x00002600


	//   ....[5]....
        /*00e0*/ 	.word	0x00002c00


	//----- nvinfo : EIATTR_CRS_STACK_SIZE
	.align		4
.L_41:
        /*00e4*/ 	.byte	0x04, 0x1e
        /*00e6*/ 	.short	(.L_43 - .L_42)
.L_42:
        /*00e8*/ 	.word	0x00000000


	//----- nvinfo : EIATTR_CBANK_PARAM_SIZE
	.align		4
.L_43:
        /*00ec*/ 	.byte	0x03, 0x19
        /*00ee*/ 	.short	0x0048


	//----- nvinfo : EIATTR_PARAM_CBANK
	.align		4
        /*00f0*/ 	.byte	0x04, 0x0a
        /*00f2*/ 	.short	(.L_45 - .L_44)
	.align		4
.L_44:
        /*00f4*/ 	.word	index@(.nv.constant0.stochf_many_series_one_param_f32)
        /*00f8*/ 	.short	0x0380
        /*00fa*/ 	.short	0x0048


	//----- nvinfo : EIATTR_SW_WAR
	.align		4
.L_45:
        /*00fc*/ 	.byte	0x04, 0x36
        /*00fe*/ 	.short	(.L_47 - .L_46)
.L_46:
        /*0100*/ 	.word	0x00000008
.L_47:


//--------------------- .nv.info.stochf_batch_f32 --------------------------
	.section	.nv.info.stochf_batch_f32,"",@"SHT_CUDA_INFO"
	.sectionflags	@""
	.align	4


	//----- nvinfo : EIATTR_CUDA_API_VERSION
	.align		4
        /*0000*/ 	.byte	0x04, 0x37
        /*0002*/ 	.short	(.L_49 - .L_48)
.L_48:
        /*0004*/ 	.word	0x00000082


	//----- nvinfo : EIATTR_KPARAM_INFO
	.align		4
.L_49:
        /*0008*/ 	.byte	0x04, 0x17
        /*000a*/ 	.short	(.L_51 - .L_50)
.L_50:
        /*000c*/ 	.word	0x00000000
        /*0010*/ 	.short	0x0010
        /*0012*/ 	.short	0x0070
        /*0014*/ 	.byte	0x00, 0xf5, 0x21, 0x00


	//----- nvinfo : EIATTR_KPARAM_INFO
	.align		4
.L_51:
        /*0018*/ 	.byte	0x04, 0x17
        /*001a*/ 	.short	(.L_53 - .L_52)
.L_52:
        /*001c*/ 	.word	0x00000000
        /*0020*/ 	.short	0x000f
        /*0022*/ 	.short	0x0068
        /*0024*/ 	.byte	0x00, 0xf5, 0x21, 0x00


	//----- nvinfo : EIATTR_KPARAM_INFO
	.align		4
.L_53:
        /*0028*/ 	.byte	0x04, 0x17
        /*002a*/ 	.short	(.L_55 - .L_54)
.L_54:
        /*002c*/ 	.word	0x00000000
        /*0030*/ 	.short	0x000e
        /*0032*/ 	.short	0x0064
        /*0034*/ 	.byte	0x00, 0xf0, 0x11, 0x00


	//----- nvinfo : EIATTR_KPARAM_INFO
	.align		4
.L_55:
        /*0038*/ 	.byte	0x04, 0x17
        /*003a*/ 	.short	(.L_57 - .L_56)
.L_56:
        /*003c*/ 	.word	0x00000000
        /*0040*/ 	.short	0x000d
        /*0042*/ 	.short	0x0060
        /*0044*/ 	.byte	0x00, 0xf0, 0x11, 0x00


	//----- nvinfo : EIATTR_KPARAM_INFO
	.align		4
.L_57:
        /*0048*/ 	.byte	0x04, 0x17
        /*004a*/ 	.short	(.L_59 - .L_58)
.L_58:
        /*004c*/ 	.word	0x00000000
        /*0050*/ 	.short	0x000c
        /*0052*/ 	.short	0x005c
        /*0054*/ 	.byte	0x00, 0xf0, 0x11, 0x00


	//----- nvinfo : EIATTR_KPARAM_INFO
	.align		4
.L_59:
        /*0058*/ 	.byte	0x04, 0x17
        /*005a*/ 	.short	(.L_61 - .L_60)
.L_60:
        /*005c*/ 	.word	0x00000000
        /*0060*/ 	.short	0x000b
        /*0062*/ 	.short	0x0058
        /*0064*/ 	.byte	0x00, 0xf0, 0x11, 0x00


	//----- nvinfo : EIATTR_KPARAM_INFO
	.align		4
.L_61:
        /*0068*/ 	.byte	0x04, 0x17
        /*006a*/ 	.short	(.L_63 - .L_62)
.L_62:
        /*006c*/ 	.word	0x00000000
        /*0070*/ 	.short	0x000a
        /*0072*/ 	.short	0x0050
        /*0074*/ 	.byte	0x00, 0xf5, 0x21, 0x00


	//----- nvinfo : EIATTR_KPARAM_INFO
	.align		4
.L_63:
        /*0078*/ 	.byte	0x04, 0x17
        /*007a*/ 	.short	(.L_65 - .L_64)
.L_64:
        /*007c*/ 	.word	0x00000000
        /*0080*/ 	.short	0x0009
        /*0082*/ 	.short	0x0048
        /*0084*/ 	.byte	0x00, 0xf5, 0x21, 0x00


	//----- nvinfo : EIATTR_KPARAM_INFO
	.align		4
.L_65:
        /*0088*/ 	.byte	0x04, 0x17
        /*008a*/ 	.short	(.L_67 - .L_66)
.L_66:
        /*008c*/ 	.word	0x00000000
        /*0090*/ 	.short	0x0008
        /*0092*/ 	.short	0x0040
        /*0094*/ 	.byte	0x00, 0xf5, 0x21, 0x00


	//----- nvinfo : EIATTR_KPARAM_INFO
	.align		4
.L_67:
        /*0098*/ 	.byte	0x04, 0x17
        /*009a*/ 	.short	(.L_69 - .L_68)
.L_68:
        /*009c*/ 	.word	0x00000000
        /*00a0*/ 	.short	0x0007
        /*00a2*/ 	.short	0x0038
        /*00a4*/ 	.byte	0x00, 0xf5, 0x21, 0x00


	//----- nvinfo : EIATTR_KPARAM_INFO
	.align		4
.L_69:
        /*00a8*/ 	.byte	0x04, 0x17
        /*00aa*/ 	.short	(.L_71 - .L_70)
.L_70:
        /*00ac*/ 	.word	0x00000000
        /*00b0*/ 	.short	0x0006
        /*00b2*/ 	.short	0x0030
        /*00b4*/ 	.byte	0x00, 0xf5, 0x21, 0x00


	//----- nvinfo : EIATTR_KPARAM_INFO
	.align		4
.L_71:
        /*00b8*/ 	.byte	0x04, 0x17
        /*00ba*/ 	.short	(.L_73 - .L_72)
.L_72:
        /*00bc*/ 	.word	0x00000000
        /*00c0*/ 	.short	0x0005
        /*00c2*/ 	.short	0x0028
        /*00c4*/ 	.byte	0x00, 0xf5, 0x21, 0x00


	//----- nvinfo : EIATTR_KPARAM_INFO
	.align		4
.L_73:
        /*00c8*/ 	.byte	0x04, 0x17
        /*00ca*/ 	.short	(.L_75 - .L_74)
.L_74:
        /*00cc*/ 	.word	0x00000000
        /*00d0*/ 	.short	0x0004
        /*00d2*/ 	.short	0x0020
        /*00d4*/ 	.byte	0x00, 0xf5, 0x21, 0x00


	//----- nvinfo : EIATTR_KPARAM_INFO
	.align		4
.L_75:
        /*00d8*/ 	.byte	0x04, 0x17
        /*00da*/ 	.short	(.L_77 - .L_76)
.L_76:
        /*00dc*/ 	.word	0x00000000
        /*00e0*/ 	.short	0x0003
        /*00e2*/ 	.short	0x0018
        /*00e4*/ 	.byte	0x00, 0xf5, 0x21, 0x00


	//----- nvinfo : EIATTR_KPARAM_INFO
	.align		4
.L_77:
        /*00e8*/ 	.byte	0x04, 0x17
        /*00ea*/ 	.short	(.L_79 - .L_78)
.L_78:
        /*00ec*/ 	.word	0x00000000
        /*00f0*/ 	.short	0x0002
        /*00f2*/ 	.short	0x0010
        /*00f4*/ 	.byte	0x00, 0xf5, 0x21, 0x00


	//----- nvinfo : EIATTR_KPARAM_INFO
	.align		4
.L_79:
        /*00f8*/ 	.byte	0x04, 0x17
        /*00fa*/ 	.short	(.L_81 - .L_80)
.L_80:
        /*00fc*/ 	.word	0x00000000
        /*0100*/ 	.short	0x0001
        /*0102*/ 	.short	0x0008
        /*0104*/ 	.byte	0x00, 0xf5, 0x21, 0x00


	//----- nvinfo : EIATTR_KPARAM_INFO
	.align		4
.L_81:
        /*0108*/ 	.byte	0x04, 0x17
        /*010a*/ 	.short	(.L_83 - .L_82)
.L_82:
        /*010c*/ 	.word	0x00000000
        /*0110*/ 	.short	0x0000
        /*0112*/ 	.short	0x0000
        /*0114*/ 	.byte	0x00, 0xf5, 0x21, 0x00


	//----- nvinfo : EIATTR_SPARSE_MMA_MASK
	.align		4
.L_83:
        /*0118*/ 	.byte	0x03, 0x50
        /*011a*/ 	.short	0x0000


	//----- nvinfo : EIATTR_MAXREG_COUNT
	.align		4
        /*011c*/ 	.byte	0x03, 0x1b
        /*011e*/ 	.short	0x00ff


	//----- nvinfo : EIATTR_NUM_BARRIERS
	.align		4
        /*0120*/ 	.byte	0x02, 0x4c
        /*0122*/ 	.byte	0x01
	.zero		1


	//----- nvinfo : EIATTR_MERCURY_ISA_VERSION
	.align		4
        /*0124*/ 	.byte	0x03, 0x5f
        /*0126*/ 	.short	0x0101


	//----- nvinfo : EIATTR_VRC_CTA_INIT_COUNT
	.align		4
        /*0128*/ 	.byte	0x02, 0x4a
	.zero		1
	.zero		1


	//----- nvinfo : EIATTR_EXIT_INSTR_OFFSETS
	.align		4
        /*012c*/ 	.byte	0x04, 0x1c
        /*012e*/ 	.short	(.L_85 - .L_84)


	//   ....[0]....
.L_84:
        /*0130*/ 	.word	0x00000040


	//   ....[1]....
        /*0134*/ 	.word	0x00000090


	//   ....[2]....
        /*0138*/ 	.word	0x00000140


	//   ....[3]....
        /*013c*/ 	.word	0x00000200


	//   ....[4]....
        /*0140*/ 	.word	0x000002a0


	//   ....[5]....
        /*0144*/ 	.word	0x00000a20


	//   ....[6]....
        /*0148*/ 	.word	0x00000a60


	//   ....[7]....
        /*014c*/ 	.word	0x00000b20


	//   ....[8]....
        /*0150*/ 	.word	0x00000b40


	//   ....[9]....
        /*0154*/ 	.word	0x00001b20


	//   ....[10]....
        /*0158*/ 	.word	0x00001fb0


	//----- nvinfo : EIATTR_CRS_STACK_SIZE
	.align		4
.L_85:
        /*015c*/ 	.byte	0x04, 0x1e
        /*015e*/ 	.short	(.L_87 - .L_86)
.L_86:
        /*0160*/ 	.word	0x00000000


	//----- nvinfo : EIATTR_CBANK_PARAM_SIZE
	.align		4
.L_87:
        /*0164*/ 	.byte	0x03, 0x19
        /*0166*/ 	.short	0x0078


	//----- nvinfo : EIATTR_PARAM_CBANK
	.align		4
        /*0168*/ 	.byte	0x04, 0x0a
        /*016a*/ 	.short	(.L_89 - .L_88)
	.align		4
.L_88:
        /*016c*/ 	.word	index@(.nv.constant0.stochf_batch_f32)
        /*0170*/ 	.short	0x0380
        /*0172*/ 	.short	0x0078


	//----- nvinfo : EIATTR_SW_WAR
	.align		4
.L_89:
        /*0174*/ 	.byte	0x04, 0x36
        /*0176*/ 	.short	(.L_91 - .L_90)
.L_90:
        /*0178*/ 	.word	0x00000008
.L_91:


//--------------------- .nv.callgraph             --------------------------
	.section	.nv.callgraph,"",@"SHT_CUDA_CALLGRAPH"
	.align	4
	.sectionentsize	8
	.align		4
        /*0000*/ 	.word	0x00000000
	.align		4
        /*0004*/ 	.word	0xffffffff
	.align		4
        /*0008*/ 	.word	0x00000000
	.align		4
        /*000c*/ 	.word	0xfffffffe
	.align		4
        /*0010*/ 	.word	0x00000000
	.align		4
        /*0014*/ 	.word	0xfffffffd
	.align		4
        /*0018*/ 	.word	0x00000000
	.align		4
        /*001c*/ 	.word	0xfffffffc


//--------------------- .text.stochf_many_series_one_param_f32 --------------------------
	.section	.text.stochf_many_series_one_param_f32,"ax",@progbits
	.align	128
        .global         stochf_many_series_one_param_f32
        .type           stochf_many_series_one_param_f32,@function
        .size           stochf_many_series_one_param_f32,(.L_x_134 - stochf_many_series_one_param_f32)
        .other          stochf_many_series_one_param_f32,@"STO_CUDA_ENTRY STV_DEFAULT"
stochf_many_series_one_param_f32:
.text.stochf_many_series_one_param_f32:
[----:B------:R-:W-:Y:S01]  /*0000*/  LDC R1, c[0x0][0x37c] ;  /* 0x0000df00ff017b82 */ /* 0x000fe20000000800 */
[----:B------:R-:W0:Y:S07]  /*0010*/  S2R R15, SR_TID.X ;  /* 0x00000000000f7919 */ /* 0x000e2e0000002100 */
[----:B------:R-:W0:Y:S08]  /*0020*/  S2UR UR4, SR_CTAID.X ;  /* 0x00000000000479c3 */ /* 0x000e300000002500 */
[----:B------:R-:W0:Y:S08]  /*0030*/  LDC R14, c[0x0][0x360] ;  /* 0x0000d800ff0e7b82 */ /* 0x000e300000000800 */
[----:B------:R-:W1:Y:S01]  /*0040*/  LDC R19, c[0x0][0x3a0] ;  /* 0x0000e800ff137b82 */ /* 0x000e620000000800 */
[----:B0-----:R-:W-:-:S05]  /*0050*/  IMAD R14, R14, UR4, R15 ;  /* 0x000000040e0e7c24 */ /* 0x001fca000f8e020f */
[----:B-1----:R-:W-:-:S13]  /*0060*/  ISETP.GE.AND P0, PT, R14, R19, PT ;  /* 0x000000130e00720c */ /* 0x002fda0003f06270 */
[----:B------:R-:W-:Y:S05]  /*0070*/  @P0 EXIT ;  /* 0x000000000000094d */ /* 0x000fea0003800000 */
[----:B------:R-:W0:Y:S01]  /*0080*/  LDC.64 R2, c[0x0][0x398] ;  /* 0x0000e600ff027b82 */ /* 0x000e220000000a00 */
[----:B------:R-:W1:Y:S01]  /*0090*/  LDCU.64 UR8, c[0x0][0x358] ;  /* 0x00006b00ff0877ac */ /* 0x000e620008000a00 */
[----:B------:R-:W2:Y:S01]  /*00a0*/  LDCU UR7, c[0x0][0x3a4] ;  /* 0x00007480ff0777ac */ /* 0x000ea20008000800 */
[----:B0-----:R-:W-:-:S05]  /*00b0*/  IMAD.WIDE R2, R14, 0x4, R2 ;  /* 0x000000040e027825 */ /* 0x001fca00078e0202 */
[----:B-1----:R0:W5:Y:S01]  /*00c0*/  LDG.E.CONSTANT R23, desc[UR8][R2.64] ;  /* 0x0000000802177981 */ /* 0x002162000c1e9900 */
[----:B--2---:R-:W-:Y:S01]  /*00d0*/  UISETP.GE.AND UP0, UPT, UR7, 0x1, UPT ;  /* 0x000000010700788c */ /* 0x004fe2000bf06270 */
[----:B------:R-:W-:-:S08]  /*00e0*/  SHF.R.S32.HI R15, RZ, 0x1f, R14 ;  /* 0x0000001fff0f7819 */ /* 0x000fd0000001140e */
[----:B0-----:R-:W-:Y:S05]  /*00f0*/  BRA.U !UP0, `(.L_x_0) ;  /* 0x0000000908647547 */ /* 0x001fea000b800000 */
[----:B------:R-:W-:Y:S01]  /*0100*/  UISETP.GE.U32.AND UP1, UPT, UR7, 0x8, UPT ;  /* 0x000000080700788c */ /* 0x000fe2000bf26070 */
[----:B------:R-:W-:Y:S01]  /*0110*/  SHF.R.S32.HI R0, RZ, 0x1f, R19 ;  /* 0x0000001fff007819 */ /* 0x000fe20000011413 */
[----:B------:R-:W-:Y:S01]  /*0120*/  ULOP3.LUT UR5, UR7, 0x7, URZ, 0xc0, !UPT ;  /* 0x0000000707057892 */ /* 0x000fe2000f8ec0ff */
[----:B------:R-:W-:-:S03]  /*0130*/  UMOV UR4, URZ ;  /* 0x000000ff00047c82 */ /* 0x000fc60008000000 */
[----:B------:R-:W-:-:S03]  /*0140*/  UISETP.NE.AND UP0, UPT, UR5, URZ, UPT ;  /* 0x000000ff0500728c */ /* 0x000fc6000bf05270 */
[----:B------:R-:W-:Y:S08]  /*0150*/  BRA.U !UP1, `(.L_x_1) ;  /* 0x0000000109fc7547 */ /* 0x000ff0000b800000 */
[----:B------:R-:W-:Y:S01]  /*0160*/  ULOP3.LUT UR4, UR7, 0x7ffffff8, URZ, 0xc0, !UPT ;  /* 0x7ffffff807047892 */ /* 0x000fe2000f8ec0ff */
[C---:B------:R-:W-:Y:S01]  /*0170*/  SHF.L.U64.HI R25, R14.reuse, 0x2, R15 ;  /* 0x000000020e197819 */ /* 0x040fe2000001020f */
[----:B------:R-:W-:Y:S01]  /*0180*/  IMAD.SHL.U32 R22, R14, 0x4, RZ ;  /* 0x000000040e167824 */ /* 0x000fe200078e00ff */
[C-C-:B------:R-:W-:Y:S01]  /*0190*/  SHF.L.U64.HI R27, R19.reuse, 0x2, R0.reuse ;  /* 0x00000002131b7819 */ /* 0x140fe20000010200 */
[C---:B------:R-:W-:Y:S01]  /*01a0*/  IMAD.SHL.U32 R29, R19.reuse, 0x4, RZ ;  /* 0x00000004131d7824 */ /* 0x040fe200078e00ff */
[----:B------:R-:W-:Y:S01]  /*01b0*/  SHF.L.U64.HI R18, R19, 0x5, R0 ;  /* 0x0000000513127819 */ /* 0x000fe20000010200 */
[----:B------:R-:W0:Y:S01]  /*01c0*/  LDCU.64 UR10, c[0x0][0x3b8] ;  /* 0x00007700ff0a77ac */ /* 0x000e220008000a00 */
[----:B------:R-:W1:Y:S01]  /*01d0*/  LDCU.64 UR12, c[0x0][0x3c0] ;  /* 0x00007800ff0c77ac */ /* 0x000e620008000a00 */
[----:B------:R-:W-:-:S12]  /*01e0*/  UIADD3 UR6, UPT, UPT, -UR4, URZ, URZ ;  /* 0x000000ff04067290 */ /* 0x000fd8000fffe1ff */
.L_x_2:
[C---:B0--3--:R-:W-:Y:S01]  /*01f0*/  IADD3 R10, P0, PT, R22.reuse, UR10, RZ ;  /* 0x0000000a160a7c10 */ /* 0x049fe2000ff1e0ff */
[----:B------:R-:W-:Y:S01]  /*0200*/  UIADD3 UR6, UPT, UPT, UR6, 0x8, URZ ;  /* 0x0000000806067890 */ /* 0x000fe2000fffe0ff */
[----:B-1----:R-:W-:Y:S02]  /*0210*/  IADD3 R20, P1, PT, R22, UR12, RZ ;  /* 0x0000000c16147c10 */ /* 0x002fe4000ff3e0ff */
[C---:B------:R-:W-:Y:S01]  /*0220*/  IADD3.X R11, PT, PT, R25.reuse, UR11, RZ, P0, !PT ;  /* 0x0000000b190b7c10 */ /* 0x040fe200087fe4ff */
[----:B------:R-:W-:Y:S01]  /*0230*/  UISETP.NE.AND UP1, UPT, UR6, URZ, UPT ;  /* 0x000000ff0600728c */ /* 0x000fe2000bf25270 */
[----:B------:R-:W-:Y:S02]  /*0240*/  IADD3.X R21, PT, PT, R25, UR13, RZ, P1, !PT ;  /* 0x0000000d19157c10 */ /* 0x000fe40008ffe4ff */
[-C--:B------:R-:W-:Y:S02]  /*0250*/  IADD3 R2, P0, PT, R10, R29.reuse, RZ ;  /* 0x0000001d0a027210 */ /* 0x080fe40007f1e0ff */
[----:B------:R-:W-:-:S02]  /*0260*/  IADD3 R8, P1, PT, R20, R29, RZ ;  /* 0x0000001d14087210 */ /* 0x000fc40007f3e0ff */
[----:B------:R-:W-:Y:S01]  /*0270*/  MOV R24, 0x7fffffff ;  /* 0x7fffffff00187802 */ /* 0x000fe20000000f00 */
[--C-:B------:R-:W-:Y:S01]  /*0280*/  IMAD.X R3, R11, 0x1, R27.reuse, P0 ;  /* 0x000000010b037824 */ /* 0x100fe200000e061b */
[-C--:B------:R-:W-:Y:S01]  /*0290*/  IADD3 R4, P0, PT, R2, R29.reuse, RZ ;  /* 0x0000001d02047210 */ /* 0x080fe20007f1e0ff */
[--C-:B------:R-:W-:Y:S01]  /*02a0*/  IMAD.X R9, R21, 0x1, R27.reuse, P1 ;  /* 0x0000000115097824 */ /* 0x100fe200008e061b */
[----:B------:R-:W-:Y:S01]  /*02b0*/  IADD3 R6, P1, PT, R8, R29, RZ ;  /* 0x0000001d08067210 */ /* 0x000fe20007f3e0ff */
[----:B------:R0:W-:Y:S01]  /*02c0*/  STG.E desc[UR8][R10.64], R24 ;  /* 0x000000180a007986 */ /* 0x0001e2000c101908 */
[----:B------:R-:W-:Y:S02]  /*02d0*/  IADD3.X R5, PT, PT, R3, R27, RZ, P0, !PT ;  /* 0x0000001b03057210 */ /* 0x000fe400007fe4ff */
[-C--:B------:R-:W-:Y:S01]  /*02e0*/  IADD3 R12, P0, PT, R4, R29.reuse, RZ ;  /* 0x0000001d040c7210 */ /* 0x080fe20007f1e0ff */
[--C-:B------:R-:W-:Y:S01]  /*02f0*/  IMAD.X R7, R9, 0x1, R27.reuse, P1 ;  /* 0x0000000109077824 */ /* 0x100fe200008e061b */
[----:B------:R-:W-:Y:S01]  /*0300*/  IADD3 R16, P1, PT, R6, R29, RZ ;  /* 0x0000001d06107210 */ /* 0x000fe20007f3e0ff */
[----:B------:R1:W-:Y:S02]  /*0310*/  STG.E desc[UR8][R20.64], R24 ;  /* 0x0000001814007986 */ /* 0x0003e4000c101908 */
[----:B------:R-:W-:Y:S01]  /*0320*/  IMAD.X R13, R5, 0x1, R27, P0 ;  /* 0x00000001050d7824 */ /* 0x000fe200000e061b */
[----:B------:R-:W-:Y:S01]  /*0330*/  IADD3.X R17, PT, PT, R7, R27, RZ, P1, !PT ;  /* 0x0000001b07117210 */ /* 0x000fe20000ffe4ff */
[----:B------:R2:W-:Y:S01]  /*0340*/  STG.E desc[UR8][R2.64], R24 ;  /* 0x0000001802007986 */ /* 0x0005e2000c101908 */
[----:B0-----:R-:W-:-:S03]  /*0350*/  IADD3 R10, P1, PT, R16, R29, RZ ;  /* 0x0000001d100a7210 */ /* 0x001fc60007f3e0ff */
[----:B------:R-:W-:Y:S02]  /*0360*/  STG.E desc[UR8][R8.64], R24 ;  /* 0x0000001808007986 */ /* 0x000fe4000c101908 */
[--C-:B------:R-:W-:Y:S01]  /*0370*/  IMAD.X R11, R17, 0x1, R27.reuse, P1 ;  /* 0x00000001110b7824 */ /* 0x100fe200008e061b */
[-C--:B-1----:R-:W-:Y:S01]  /*0380*/  IADD3 R20, P0, PT, R12, R29.reuse, RZ ;  /* 0x0000001d0c147210 */ /* 0x082fe20007f1e0ff */
[----:B------:R0:W-:Y:S04]  /*0390*/  STG.E desc[UR8][R4.64], R24 ;  /* 0x0000001804007986 */ /* 0x0001e8000c101908 */
[----:B------:R-:W-:Y:S01]  /*03a0*/  IMAD.X R21, R13, 0x1, R27, P0 ;  /* 0x000000010d157824 */ /* 0x000fe200000e061b */
[----:B--2---:R-:W-:Y:S01]  /*03b0*/  IADD3 R2, P0, PT, R20, R29, RZ ;  /* 0x0000001d14027210 */ /* 0x004fe20007f1e0ff */
[----:B------:R1:W-:Y:S03]  /*03c0*/  STG.E desc[UR8][R6.64], R24 ;  /* 0x0000001806007986 */ /* 0x0003e6000c101908 */
[----:B------:R-:W-:Y:S01]  /*03d0*/  IADD3.X R3, PT, PT, R21, R27, RZ, P0, !PT ;  /* 0x0000001b15037210 */ /* 0x000fe200007fe4ff */
[----:B------:R2:W-:Y:S01]  /*03e0*/  STG.E desc[UR8][R12.64], R24 ;  /* 0x000000180c007986 */ /* 0x0005e2000c101908 */
[----:B0-----:R-:W-:-:S03]  /*03f0*/  IADD3 R4, P1, PT, R10, R29, RZ ;  /* 0x0000001d0a047210 */ /* 0x001fc60007f3e0ff */
[----:B------:R0:W-:Y:S02]  /*0400*/  STG.E desc[UR8][R16.64], R24 ;  /* 0x0000001810007986 */ /* 0x0001e4000c101908 */
[----:B------:R-:W-:Y:S01]  /*0410*/  IMAD.X R5, R11, 0x1, R27, P1 ;  /* 0x000000010b057824 */ /* 0x000fe200008e061b */
[-C--:B-1----:R-:W-:Y:S01]  /*0420*/  IADD3 R6, P0, PT, R2, R29.reuse, RZ ;  /* 0x0000001d02067210 */ /* 0x082fe20007f1e0ff */
[----:B------:R3:W-:Y:S01]  /*0430*/  STG.E desc[UR8][R20.64], R24 ;  /* 0x0000001814007986 */ /* 0x0007e2000c101908 */
[----:B------:R-:W-:-:S03]  /*0440*/  IADD3 R8, P1, PT, R4, R29, RZ ;  /* 0x0000001d04087210 */ /* 0x000fc60007f3e0ff */
[--C-:B------:R-:W-:Y:S01]  /*0450*/  IMAD.X R7, R3, 0x1, R27.reuse, P0 ;  /* 0x0000000103077824 */ /* 0x100fe200000e061b */
[----:B------:R-:W-:Y:S01]  /*0460*/  IADD3.X R9, PT, PT, R5, R27, RZ, P1, !PT ;  /* 0x0000001b05097210 */ /* 0x000fe20000ffe4ff */
[----:B------:R3:W-:Y:S01]  /*0470*/  STG.E desc[UR8][R10.64], R24 ;  /* 0x000000180a007986 */ /* 0x0007e2000c101908 */
[-C--:B--2---:R-:W-:Y:S02]  /*0480*/  IADD3 R12, P0, PT, R6, R29.reuse, RZ ;  /* 0x0000001d060c7210 */ /* 0x084fe40007f1e0ff */
[----:B0-----:R-:W-:Y:S01]  /*0490*/  IADD3 R16, P1, PT, R8, R29, RZ ;  /* 0x0000001d08107210 */ /* 0x001fe20007f3e0ff */
[----:B------:R3:W-:Y:S02]  /*04a0*/  STG.E desc[UR8][R2.64], R24 ;  /* 0x0000001802007986 */ /* 0x0007e4000c101908 */
[--C-:B------:R-:W-:Y:S01]  /*04b0*/  IMAD.X R13, R7, 0x1, R27.reuse, P0 ;  /* 0x00000001070d7824 */ /* 0x100fe200000e061b */
[----:B------:R-:W-:Y:S01]  /*04c0*/  LEA R22, P0, R19, R22, 0x5 ;  /* 0x0000001613167211 */ /* 0x000fe200078028ff */
[----:B------:R-:W-:Y:S01]  /*04d0*/  IMAD.X R17, R9, 0x1, R27, P1 ;  /* 0x0000000109117824 */ /* 0x000fe200008e061b */
[----:B------:R3:W-:Y:S02]  /*04e0*/  STG.E desc[UR8][R4.64], R24 ;  /* 0x0000001804007986 */ /* 0x0007e4000c101908 */
[----:B------:R-:W-:-:S02]  /*04f0*/  IADD3.X R25, PT, PT, R25, R18, RZ, P0, !PT ;  /* 0x0000001219197210 */ /* 0x000fc400007fe4ff */
[----:B------:R3:W-:Y:S04]  /*0500*/  STG.E desc[UR8][R6.64], R24 ;  /* 0x0000001806007986 */ /* 0x0007e8000c101908 */
[----:B------:R3:W-:Y:S04]  /*0510*/  STG.E desc[UR8][R8.64], R24 ;  /* 0x0000001808007986 */ /* 0x0007e8000c101908 */
[----:B------:R3:W-:Y:S04]  /*0520*/  STG.E desc[UR8][R12.64], R24 ;  /* 0x000000180c007986 */ /* 0x0007e8000c101908 */
[----:B------:R3:W-:Y:S01]  /*0530*/  STG.E desc[UR8][R16.64], R24 ;  /* 0x0000001810007986 */ /* 0x0007e2000c101908 */
[----:B------:R-:W-:Y:S05]  /*0540*/  BRA.U UP1, `(.L_x_2) ;  /* 0xfffffffd01287547 */ /* 0x000fea000b83ffff */
.L_x_1:
[----:B------:R-:W-:Y:S05]  /*0550*/  BRA.U !UP0, `(.L_x_0) ;  /* 0x00000005084c7547 */ /* 0x000fea000b800000 */
[----:B------:R-:W-:Y:S02]  /*0560*/  UISETP.GE.U32.AND UP0, UPT, UR5, 0x4, UPT ;  /* 0x000000040500788c */ /* 0x000fe4000bf06070 */
[----:B------:R-:W-:-:S04]  /*0570*/  ULOP3.LUT UR6, UR7, 0x3, URZ, 0xc0, !UPT ;  /* 0x0000000307067892 */ /* 0x000fc8000f8ec0ff */
[----:B------:R-:W-:-:S03]  /*0580*/  UISETP.NE.AND UP1, UPT, UR6, URZ, UPT ;  /* 0x000000ff0600728c */ /* 0x000fc6000bf25270 */
[----:B------:R-:W-:Y:S08]  /*0590*/  BRA.U !UP0, `(.L_x_3) ;  /* 0x0000000108887547 */ /* 0x000ff0000b800000 */
[----:B------:R-:W0:Y:S01]  /*05a0*/  LDCU.64 UR10, c[0x0][0x3b8] ;  /* 0x00007700ff0a77ac */ /* 0x000e220008000a00 */
[C---:B---3--:R-:W-:Y:S01]  /*05b0*/  IMAD.WIDE.U32 R2, R19.reuse, UR4, R14 ;  /* 0x0000000413027c25 */ /* 0x048fe2000f8e000e */
[C---:B------:R-:W-:Y:S01]  /*05c0*/  SHF.L.U64.HI R21, R19.reuse, 0x2, R0 ;  /* 0x0000000213157819 */ /* 0x040fe20000010200 */
[----:B------:R-:W1:Y:S02]  /*05d0*/  LDCU.64 UR12, c[0x0][0x3c0] ;  /* 0x00007800ff0c77ac */ /* 0x000e640008000a00 */
[----:B------:R-:W-:Y:S01]  /*05e0*/  IMAD.SHL.U32 R6, R2, 0x4, RZ ;  /* 0x0000000402067824 */ /* 0x000fe200078e00ff */
[----:B------:R-:W-:Y:S01]  /*05f0*/  MOV R25, 0x7fffffff ;  /* 0x7fffffff00197802 */ /* 0x000fe20000000f00 */
[----:B------:R-:W-:Y:S01]  /*0600*/  IMAD R3, R0, UR4, R3 ;  /* 0x0000000400037c24 */ /* 0x000fe2000f8e0203 */
[----:B------:R-:W-:Y:S01]  /*0610*/  UIADD3 UR4, UPT, UPT, UR4, 0x4, URZ ;  /* 0x0000000404047890 */ /* 0x000fe2000fffe0ff */
[----:B------:R-:W-:-:S03]  /*0620*/  IMAD.SHL.U32 R13, R19, 0x4, RZ ;  /* 0x00000004130d7824 */ /* 0x000fc600078e00ff */
[----:B------:R-:W-:Y:S02]  /*0630*/  SHF.L.U64.HI R2, R2, 0x2, R3 ;  /* 0x0000000202027819 */ /* 0x000fe40000010203 */
[C---:B0-----:R-:W-:Y:S02]  /*0640*/  IADD3 R4, P0, PT, R6.reuse, UR10, RZ ;  /* 0x0000000a06047c10 */ /* 0x041fe4000ff1e0ff */
[----:B-1----:R-:W-:Y:S02]  /*0650*/  IADD3 R6, P1, PT, R6, UR12, RZ ;  /* 0x0000000c06067c10 */ /* 0x002fe4000ff3e0ff */
[C---:B------:R-:W-:Y:S02]  /*0660*/  IADD3.X R5, PT, PT, R2.reuse, UR11, RZ, P0, !PT ;  /* 0x0000000b02057c10 */ /* 0x040fe400087fe4ff */
[----:B------:R-:W-:Y:S02]  /*0670*/  IADD3.X R7, PT, PT, R2, UR13, RZ, P1, !PT ;  /* 0x0000000d02077c10 */ /* 0x000fe40008ffe4ff */
[-C--:B------:R-:W-:Y:S01]  /*0680*/  IADD3 R2, P0, PT, R4, R13.reuse, RZ ;  /* 0x0000000d04027210 */ /* 0x080fe20007f1e0ff */
[----:B------:R0:W-:Y:S01]  /*0690*/  STG.E desc[UR8][R4.64], R25 ;  /* 0x0000001904007986 */ /* 0x0001e2000c101908 */
[----:B------:R-:W-:-:S03]  /*06a0*/  IADD3 R8, P1, PT, R6, R13, RZ ;  /* 0x0000000d06087210 */ /* 0x000fc60007f3e0ff */
[--C-:B------:R-:W-:Y:S01]  /*06b0*/  IMAD.X R3, R5, 0x1, R21.reuse, P0 ;  /* 0x0000000105037824 */ /* 0x100fe200000e0615 */
[-C--:B------:R-:W-:Y:S01]  /*06c0*/  IADD3 R10, P0, PT, R2, R13.reuse, RZ ;  /* 0x0000000d020a7210 */ /* 0x080fe20007f1e0ff */
[--C-:B------:R-:W-:Y:S01]  /*06d0*/  IMAD.X R9, R7, 0x1, R21.reuse, P1 ;  /* 0x0000000107097824 */ /* 0x100fe200008e0615 */
[----:B------:R-:W-:Y:S01]  /*06e0*/  IADD3 R12, P1, PT, R8, R13, RZ ;  /* 0x0000000d080c7210 */ /* 0x000fe20007f3e0ff */
[----:B------:R0:W-:Y:S01]  /*06f0*/  STG.E desc[UR8][R6.64], R25 ;  /* 0x0000001906007986 */ /* 0x0001e2000c101908 */
[----:B------:R-:W-:Y:S02]  /*0700*/  IADD3.X R11, PT, PT, R3, R21, RZ, P0, !PT ;  /* 0x00000015030b7210 */ /* 0x000fe400007fe4ff */
[-C--:B------:R-:W-:Y:S01]  /*0710*/  IADD3 R16, P0, PT, R10, R13.reuse, RZ ;  /* 0x0000000d0a107210 */ /* 0x080fe20007f1e0ff */
[----:B------:R0:W-:Y:S01]  /*0720*/  STG.E desc[UR8][R2.64], R25 ;  /* 0x0000001902007986 */ /* 0x0001e2000c101908 */
[----:B------:R-:W-:Y:S01]  /*0730*/  IADD3 R20, P2, PT, R12, R13, RZ ;  /* 0x0000000d0c147210 */ /* 0x000fe20007f5e0ff */
[----:B------:R-:W-:-:S02]  /*0740*/  IMAD.X R13, R9, 0x1, R21, P1 ;  /* 0x00000001090d7824 */ /* 0x000fc400008e0615 */
[----:B------:R-:W-:Y:S01]  /*0750*/  IMAD.X R17, R11, 0x1, R21, P0 ;  /* 0x000000010b117824 */ /* 0x000fe200000e0615 */
[----:B------:R0:W-:Y:S02]  /*0760*/  STG.E desc[UR8][R8.64], R25 ;  /* 0x0000001908007986 */ /* 0x0001e4000c101908 */
[----:B------:R-:W-:Y:S02]  /*0770*/  IADD3.X R21, PT, PT, R13, R21, RZ, P2, !PT ;  /* 0x000000150d157210 */ /* 0x000fe400017fe4ff */
[----:B------:R0:W-:Y:S04]  /*0780*/  STG.E desc[UR8][R10.64], R25 ;  /* 0x000000190a007986 */ /* 0x0001e8000c101908 */
[----:B------:R0:W-:Y:S04]  /*0790*/  STG.E desc[UR8][R12.64], R25 ;  /* 0x000000190c007986 */ /* 0x0001e8000c101908 */
[----:B------:R0:W-:Y:S04]  /*07a0*/  STG.E desc[UR8][R16.64], R25 ;  /* 0x0000001910007986 */ /* 0x0001e8000c101908 */
[----:B------:R0:W-:Y:S02]  /*07b0*/  STG.E desc[UR8][R20.64], R25 ;  /* 0x0000001914007986 */ /* 0x0001e4000c101908 */
.L_x_3:
[----:B------:R-:W-:Y:S05]  /*07c0*/  BRA.U !UP1, `(.L_x_0) ;  /* 0x0000000109b07547 */ /* 0x000fea000b800000 */
[----:B------:R-:W-:Y:S02]  /*07d0*/  UISETP.NE.AND UP0, UPT, UR6, 0x1, UPT ;  /* 0x000000010600788c */ /* 0x000fe4000bf05270 */
[----:B------:R-:W-:-:S04]  /*07e0*/  ULOP3.LUT UR5, UR7, 0x1, URZ, 0xc0, !UPT ;  /* 0x0000000107057892 */ /* 0x000fc8000f8ec0ff */
[----:B------:R-:W-:-:S03]  /*07f0*/  UISETP.NE.U32.AND UP1, UPT, UR5, 0x1, UPT ;  /* 0x000000010500788c */ /* 0x000fc6000bf25070 */
[----:B------:R-:W-:Y:S08]  /*0800*/  BRA.U !UP0, `(.L_x_4) ;  /* 0x0000000108607547 */ /* 0x000ff0000b800000 */
[----:B------:R-:W1:Y:S01]  /*0810*/  LDCU.64 UR10, c[0x0][0x3b8] ;  /* 0x00007700ff0a77ac */ /* 0x000e620008000a00 */
[----:B0--3--:R-:W-:Y:S01]  /*0820*/  IMAD.MOV.U32 R2, RZ, RZ, R14 ;  /* 0x000000ffff027224 */ /* 0x009fe200078e000e */
[C---:B------:R-:W-:Y:S01]  /*0830*/  SHF.L.U64.HI R9, R19.reuse, 0x2, R0 ;  /* 0x0000000213097819 */ /* 0x040fe20000010200 */
[----:B------:R-:W-:Y:S01]  /*0840*/  IMAD.MOV.U32 R3, RZ, RZ, R15 ;  /* 0x000000ffff037224 */ /* 0x000fe200078e000f */
[----:B------:R-:W0:Y:S01]  /*0850*/  LDCU.64 UR12, c[0x0][0x3c0] ;  /* 0x00007800ff0c77ac */ /* 0x000e220008000a00 */
[C---:B------:R-:W-:Y:S02]  /*0860*/  IMAD.SHL.U32 R7, R19.reuse, 0x4, RZ ;  /* 0x0000000413077824 */ /* 0x040fe400078e00ff */
[----:B------:R-:W-:-:S04]  /*0870*/  IMAD.WIDE.U32 R2, R19, UR4, R2 ;  /* 0x0000000413027c25 */ /* 0x000fc8000f8e0002 */
[----:B------:R-:W-:Y:S01]  /*0880*/  IMAD R3, R0, UR4, R3 ;  /* 0x0000000400037c24 */ /* 0x000fe2000f8e0203 */
[C---:B------:R-:W-:Y:S01]  /*0890*/  SHF.L.U32 R4, R2.reuse, 0x2, RZ ;  /* 0x0000000202047819 */ /* 0x040fe200000006ff */
[----:B------:R-:W-:Y:S01]  /*08a0*/  IMAD.MOV.U32 R11, RZ, RZ, 0x7fffffff ;  /* 0x7fffffffff0b7424 */ /* 0x000fe200078e00ff */
[----:B------:R-:W-:Y:S02]  /*08b0*/  UIADD3 UR4, UPT, UPT, UR4, 0x2, URZ ;  /* 0x0000000204047890 */ /* 0x000fe4000fffe0ff */
[----:B------:R-:W-:Y:S02]  /*08c0*/  SHF.L.U64.HI R5, R2, 0x2, R3 ;  /* 0x0000000202057819 */ /* 0x000fe40000010203 */
[C---:B-1----:R-:W-:Y:S02]  /*08d0*/  IADD3 R2, P0, PT, R4.reuse, UR10, RZ ;  /* 0x0000000a04027c10 */ /* 0x042fe4000ff1e0ff */
[----:B0-----:R-:W-:Y:S02]  /*08e0*/  IADD3 R4, P1, PT, R4, UR12, RZ ;  /* 0x0000000c04047c10 */ /* 0x001fe4000ff3e0ff */
[----:B------:R-:W-:-:S02]  /*08f0*/  IADD3.X R3, PT, PT, R5, UR11, RZ, P0, !PT ;  /* 0x0000000b05037c10 */ /* 0x000fc400087fe4ff */
[----:B------:R-:W-:Y:S02]  /*0900*/  IADD3.X R5, PT, PT, R5, UR13, RZ, P1, !PT ;  /* 0x0000000d05057c10 */ /* 0x000fe40008ffe4ff */
[-C--:B------:R-:W-:Y:S01]  /*0910*/  IADD3 R6, P0, PT, R2, R7.reuse, RZ ;  /* 0x0000000702067210 */ /* 0x080fe20007f1e0ff */
[----:B------:R1:W-:Y:S01]  /*0920*/  STG.E desc[UR8][R2.64], R11 ;  /* 0x0000000b02007986 */ /* 0x0003e2000c101908 */
[----:B------:R-:W-:Y:S02]  /*0930*/  IADD3 R8, P1, PT, R4, R7, RZ ;  /* 0x0000000704087210 */ /* 0x000fe40007f3e0ff */
[----:B------:R-:W-:Y:S01]  /*0940*/  IADD3.X R7, PT, PT, R3, R9, RZ, P0, !PT ;  /* 0x0000000903077210 */ /* 0x000fe200007fe4ff */
[----:B------:R1:W-:Y:S02]  /*0950*/  STG.E desc[UR8][R4.64], R11 ;  /* 0x0000000b04007986 */ /* 0x0003e4000c101908 */
[----:B------:R-:W-:Y:S02]  /*0960*/  IMAD.X R9, R5, 0x1, R9, P1 ;  /* 0x0000000105097824 */ /* 0x000fe400008e0609 */
[----:B------:R1:W-:Y:S04]  /*0970*/  STG.E desc[UR8][R6.64], R11 ;  /* 0x0000000b06007986 */ /* 0x0003e8000c101908 */
[----:B------:R1:W-:Y:S02]  /*0980*/  STG.E desc[UR8][R8.64], R11 ;  /* 0x0000000b08007986 */ /* 0x0003e4000c101908 */
.L_x_4:
[----:B------:R-:W-:Y:S05]  /*0990*/  BRA.U UP1, `(.L_x_0) ;  /* 0x00000001013c7547 */ /* 0x000fea000b800000 */
[----:B------:R-:W2:Y:S01]  /*09a0*/  LDCU.64 UR10, c[0x0][0x3b8] ;  /* 0x00007700ff0a77ac */ /* 0x000ea20008000a00 */
[----:B01-3--:R-:W-:Y:S01]  /*09b0*/  MOV R3, R15 ;  /* 0x0000000f00037202 */ /* 0x00bfe20000000f00 */
[----:B------:R-:W-:Y:S01]  /*09c0*/  IMAD.MOV.U32 R2, RZ, RZ, R14 ;  /* 0x000000ffff027224 */ /* 0x000fe200078e000e */
[----:B------:R-:W0:Y:S01]  /*09d0*/  LDCU.64 UR12, c[0x0][0x3c0] ;  /* 0x00007800ff0c77ac */ /* 0x000e220008000a00 */
[----:B------:R-:W-:Y:S02]  /*09e0*/  IMAD.MOV.U32 R7, RZ, RZ, 0x7fffffff ;  /* 0x7fffffffff077424 */ /* 0x000fe400078e00ff */
[----:B------:R-:W-:-:S04]  /*09f0*/  IMAD.WIDE.U32 R2, R19, UR4, R2 ;  /* 0x0000000413027c25 */ /* 0x000fc8000f8e0002 */
[----:B------:R-:W-:Y:S02]  /*0a00*/  IMAD R3, R0, UR4, R3 ;  /* 0x0000000400037c24 */ /* 0x000fe4000f8e0203 */
[----:B------:R-:W-:-:S03]  /*0a10*/  IMAD.SHL.U32 R4, R2, 0x4, RZ ;  /* 0x0000000402047824 */ /* 0x000fc600078e00ff */
[----:B------:R-:W-:Y:S02]  /*0a20*/  SHF.L.U64.HI R0, R2, 0x2, R3 ;  /* 0x0000000202007819 */ /* 0x000fe40000010203 */
[C---:B--2---:R-:W-:Y:S02]  /*0a30*/  IADD3 R2, P0, PT, R4.reuse, UR10, RZ ;  /* 0x0000000a04027c10 */ /* 0x044fe4000ff1e0ff */
[----:B0-----:R-:W-:Y:S02]  /*0a40*/  IADD3 R4, P1, PT, R4, UR12, RZ ;  /* 0x0000000c04047c10 */ /* 0x001fe4000ff3e0ff */
[C---:B------:R-:W-:Y:S02]  /*0a50*/  IADD3.X R3, PT, PT, R0.reuse, UR11, RZ, P0, !PT ;  /* 0x0000000b00037c10 */ /* 0x040fe400087fe4ff */
[----:B------:R-:W-:-:S03]  /*0a60*/  IADD3.X R5, PT, PT, R0, UR13, RZ, P1, !PT ;  /* 0x0000000d00057c10 */ /* 0x000fc60008ffe4ff */
[----:B------:R2:W-:Y:S04]  /*0a70*/  STG.E desc[UR8][R2.64], R7 ;  /* 0x0000000702007986 */ /* 0x0005e8000c101908 */
[----:B------:R2:W-:Y:S02]  /*0a80*/  STG.E desc[UR8][R4.64], R7 ;  /* 0x0000000704007986 */ /* 0x0005e4000c101908 */
.L_x_0:
[----:B01-3--:R-:W0:Y:S02]  /*0a90*/  LDC.64 R10, c[0x0][0x3a8] ;  /* 0x0000ea00ff0a7b82 */ /* 0x00be240000000a00 */
[----:B0-----:R-:W-:-:S04]  /*0aa0*/  ISETP.GE.AND P0, PT, R10, 0x1, PT ;  /* 0x000000010a00780c */ /* 0x001fc80003f06270 */
[----:B-----5:R-:W-:-:S04]  /*0ab0*/  ISETP.LT.OR P0, PT, R23, RZ, !P0 ;  /* 0x000000ff1700720c */ /* 0x020fc80004701670 */
[----:B------:R-:W-:-:S04]  /*0ac0*/  ISETP.GE.OR P0, PT, R23, UR7, P0 ;  /* 0x0000000717007c0c */ /* 0x000fc80008706670 */
[----:B------:R-:W-:-:S13]  /*0ad0*/  ISETP.LT.OR P0, PT, R11, 0x1, P0 ;  /* 0x000000010b00780c */ /* 0x000fda0000701670 */
[----:B------:R-:W-:Y:S05]  /*0ae0*/  @P0 EXIT ;  /* 0x000000000000094d */ /* 0x000fea0003800000 */
[----:B------:R-:W-:-:S04]  /*0af0*/  IADD3 R10, PT, PT, R23, R10, RZ ;  /* 0x0000000a170a7210 */ /* 0x000fc80007ffe0ff */
[----:B------:R-:W-:-:S13]  /*0b00*/  ISETP.GT.AND P0, PT, R10, UR7, PT ;  /* 0x000000070a007c0c */ /* 0x000fda000bf04270 */
[----:B------:R-:W-:Y:S05]  /*0b10*/  @P0 EXIT ;  /* 0x000000000000094d */ /* 0x000fea0003800000 */
[----:B------:R-:W-:Y:S01]  /*0b20*/  VIADD R21, R10, 0xffffffff ;  /* 0xffffffff0a157836 */ /* 0x000fe20000000000 */
[----:B------:R-:W-:Y:S01]  /*0b30*/  BSSY.RECONVERGENT B2, `(.L_x_5) ;  /* 0x0000067000027945 */ /* 0x000fe20003800200 */
[----:B--2---:R-:W-:Y:S01]  /*0b40*/  SHF.R.S32.HI R4, RZ, 0x1f, R19 ;  /* 0x0000001fff047819 */ /* 0x004fe20000011413 */
[----:B------:R-:W-:Y:S01]  /*0b50*/  IMAD.MOV.U32 R2, RZ, RZ, R10 ;  /* 0x000000ffff027224 */ /* 0x000fe200078e000a */
[----:B------:R-:W0:Y:S01]  /*0b60*/  LDCU UR11, c[0x0][0x3a0] ;  /* 0x00007400ff0b77ac */ /* 0x000e220008000800 */
[----:B------:R-:W-:Y:S01]  /*0b70*/  MOV R3, R21 ;  /* 0x0000001500037202 */ /* 0x000fe20000000f00 */
[----:B------:R-:W1:Y:S06]  /*0b80*/  LDCU.128 UR12, c[0x0][0x380] ;  /* 0x00007000ff0c77ac */ /* 0x000e6c0008000c00 */
.L_x_12:
[----:B------:R-:W2:Y:S01]  /*0b90*/  LDCU UR4, c[0x0][0x3a8] ;  /* 0x00007500ff0477ac */ /* 0x000ea20008000800 */
[----:B------:R-:W-:Y:S02]  /*0ba0*/  IMAD.MOV.U32 R6, RZ, RZ, R14 ;  /* 0x000000ffff067224 */ /* 0x000fe400078e000e */
[----:B------:R-:W-:Y:S01]  /*0bb0*/  IMAD.MOV.U32 R7, RZ, RZ, R15 ;  /* 0x000000ffff077224 */ /* 0x000fe200078e000f */
[----:B------:R-:W3:Y:S01]  /*0bc0*/  LDCU UR10, c[0x0][0x3a0] ;  /* 0x00007400ff0a77ac */ /* 0x000ee20008000800 */
[----:B--2---:R-:W-:Y:S01]  /*0bd0*/  VIADD R17, R3, -UR4 ;  /* 0x8000000403117c36 */ /* 0x004fe20008000000 */
[----:B------:R-:W2:Y:S03]  /*0be0*/  LDCU.128 UR4, c[0x0][0x380] ;  /* 0x00007000ff0477ac */ /* 0x000ea60008000c00 */
[----:B------:R-:W-:Y:S01]  /*0bf0*/  VIADD R11, R17, 0x1 ;  /* 0x00000001110b7836 */ /* 0x000fe20000000000 */
[----:B---3--:R-:W-:-:S04]  /*0c00*/  MOV R5, UR10 ;  /* 0x0000000a00057c02 */ /* 0x008fc80008000f00 */
[----:B------:R-:W-:Y:S01]  /*0c10*/  SHF.R.S32.HI R0, RZ, 0x1f, R11 ;  /* 0x0000001fff007819 */ /* 0x000fe2000001140b */
[----:B------:R-:W-:-:S04]  /*0c20*/  IMAD.WIDE.U32 R8, R11, R5, R6 ;  /* 0x000000050b087225 */ /* 0x000fc800078e0006 */
[----:B------:R-:W-:-:S04]  /*0c30*/  IMAD R0, R0, R5, RZ ;  /* 0x0000000500007224 */ /* 0x000fc800078e02ff */
[----:B------:R-:W-:Y:S01]  /*0c40*/  IMAD R11, R11, R4, R0 ;  /* 0x000000040b0b7224 */ /* 0x000fe200078e0200 */
[----:B------:R-:W-:-:S03]  /*0c50*/  SHF.L.U32 R0, R8, 0x2, RZ ;  /* 0x0000000208007819 */ /* 0x000fc600000006ff */
[----:B------:R-:W-:Y:S01]  /*0c60*/  IMAD.IADD R9, R9, 0x1, R11 ;  /* 0x0000000109097824 */ /* 0x000fe200078e020b */
[----:B--2---:R-:W-:-:S04]  /*0c70*/  IADD3 R12, P1, PT, R0, UR6, RZ ;  /* 0x00000006000c7c10 */ /* 0x004fc8000ff3e0ff */
[----:B------:R-:W-:Y:S02]  /*0c80*/  SHF.L.U64.HI R9, R8, 0x2, R9 ;  /* 0x0000000208097819 */ /* 0x000fe40000010209 */
[----:B------:R-:W-:Y:S02]  /*0c90*/  IADD3 R8, P0, PT, R0, UR4, RZ ;  /* 0x0000000400087c10 */ /* 0x000fe4000ff1e0ff */
[C---:B------:R-:W-:Y:S02]  /*0ca0*/  IADD3.X R13, PT, PT, R9.reuse, UR7, RZ, P1, !PT ;  /* 0x00000007090d7c10 */ /* 0x040fe40008ffe4ff */
[----:B------:R-:W-:-:S03]  /*0cb0*/  IADD3.X R9, PT, PT, R9, UR5, RZ, P0, !PT ;  /* 0x0000000509097c10 */ /* 0x000fc600087fe4ff */
[----:B------:R-:W2:Y:S04]  /*0cc0*/  LDG.E.CONSTANT R11, desc[UR8][R12.64] ;  /* 0x000000080c0b7981 */ /* 0x000ea8000c1e9900 */
[----:B------:R-:W3:Y:S01]  /*0cd0*/  LDG.E.CONSTANT R16, desc[UR8][R8.64] ;  /* 0x0000000808107981 */ /* 0x000ee2000c1e9900 */
[----:B------:R-:W-:Y:S01]  /*0ce0*/  BSSY.RECONVERGENT B3, `(.L_x_6) ;  /* 0x000003d000037945 */ /* 0x000fe20003800200 */
[----:B------:R-:W-:Y:S01]  /*0cf0*/  IMAD.MOV.U32 R0, RZ, RZ, 0x7fffffff ;  /* 0x7fffffffff007424 */ /* 0x000fe200078e00ff */
[----:B--2---:R-:W-:-:S04]  /*0d00*/  FSETP.NAN.AND P0, PT, R11, R11, PT ;  /* 0x0000000b0b00720b */ /* 0x004fc80003f08000 */
[----:B---3--:R-:W-:-:S13]  /*0d10*/  FSETP.NAN.OR P0, PT, R16, R16, P0 ;  /* 0x000000101000720b */ /* 0x008fda0000708400 */
[----:B------:R-:W-:Y:S05]  /*0d20*/  @P0 BRA `(.L_x_7) ;  /* 0x0000000000e00947 */ /* 0x000fea0003800000 */
[----:B------:R-:W-:-:S04]  /*0d30*/  IADD3 R8, PT, PT, R17, 0x2, RZ ;  /* 0x0000000211087810 */ /* 0x000fc80007ffe0ff */
[----:B------:R-:W-:-:S13]  /*0d40*/  ISETP.GT.AND P0, PT, R8, R3, PT ;  /* 0x000000030800720c */ /* 0x000fda0003f04270 */
[----:B------:R-:W-:Y:S05]  /*0d50*/  @P0 BRA `(.L_x_8) ;  /* 0x0000000000640947 */ /* 0x000fea0003800000 */
[----:B------:R-:W-:-:S07]  /*0d60*/  IMAD.MOV.U32 R17, RZ, RZ, R8 ;  /* 0x000000ffff117224 */ /* 0x000fce00078e0008 */
.L_x_9:
[----:B------:R-:W-:Y:S01]  /*0d70*/  SHF.R.S32.HI R6, RZ, 0x1f, R17 ;  /* 0x0000001fff067819 */ /* 0x000fe20000011411 */
[----:B0-----:R-:W-:Y:S02]  /*0d80*/  IMAD.U32 R5, RZ, RZ, UR11 ;  /* 0x0000000bff057e24 */ /* 0x001fe4000f8e00ff */
[----:B------:R-:W-:Y:S02]  /*0d90*/  IMAD.MOV.U32 R7, RZ, RZ, R15 ;  /* 0x000000ffff077224 */ /* 0x000fe400078e000f */
[----:B------:R-:W-:Y:S01]  /*0da0*/  IMAD R8, R6, R5, RZ ;  /* 0x0000000506087224 */ /* 0x000fe200078e02ff */
[----:B------:R-:W-:-:S03]  /*0db0*/  MOV R6, R14 ;  /* 0x0000000e00067202 */ /* 0x000fc60000000f00 */
[C---:B------:R-:W-:Y:S02]  /*0dc0*/  IMAD R19, R17.reuse, R4, R8 ;  /* 0x0000000411137224 */ /* 0x040fe400078e0208 */
[----:B------:R-:W-:-:S04]  /*0dd0*/  IMAD.WIDE.U32 R12, R17, R5, R6 ;  /* 0x00000005110c7225 */ /* 0x000fc800078e0006 */
[----:B------:R-:W-:Y:S01]  /*0de0*/  IMAD.SHL.U32 R9, R12, 0x4, RZ ;  /* 0x000000040c097824 */ /* 0x000fe200078e00ff */
[----:B------:R-:W-:-:S04]  /*0df0*/  IADD3 R13, PT, PT, R13, R19, RZ ;  /* 0x000000130d0d7210 */ /* 0x000fc80007ffe0ff */
[C---:B-1----:R-:W-:Y:S02]  /*0e00*/  IADD3 R8, P1, PT, R9.reuse, UR14, RZ ;  /* 0x0000000e09087c10 */ /* 0x042fe4000ff3e0ff */
[----:B------:R-:W-:Y:S02]  /*0e10*/  SHF.L.U64.HI R13, R12, 0x2, R13 ;  /* 0x000000020c0d7819 */ /* 0x000fe4000001020d */
[----:B------:R-:W-:Y:S02]  /*0e20*/  IADD3 R12, P0, PT, R9, UR12, RZ ;  /* 0x0000000c090c7c10 */ /* 0x000fe4000ff1e0ff */
[C---:B------:R-:W-:Y:S02]  /*0e30*/  IADD3.X R9, PT, PT, R13.reuse, UR15, RZ, P1, !PT ;  /* 0x0000000f0d097c10 */ /* 0x040fe40008ffe4ff */
[----:B------:R-:W-:-:S03]  /*0e40*/  IADD3.X R13, PT, PT, R13, UR13, RZ, P0, !PT ;  /* 0x0000000d0d0d7c10 */ /* 0x000fc600087fe4ff */
[----:B------:R-:W2:Y:S04]  /*0e50*/  LDG.E.CONSTANT R8, desc[UR8][R8.64] ;  /* 0x0000000808087981 */ /* 0x000ea8000c1e9900 */
[----:B------:R-:W3:Y:S01]  /*0e60*/  LDG.E.CONSTANT R13, desc[UR8][R12.64] ;  /* 0x000000080c0d7981 */ /* 0x000ee2000c1e9900 */
[----:B--2---:R-:W-:-:S04]  /*0e70*/  FSETP.NAN.AND P0, PT, R8, R8, PT ;  /* 0x000000080800720b */ /* 0x004fc80003f08000 */
[----:B---3--:R-:W-:-:S13]  /*0e80*/  FSETP.NAN.OR P0, PT, R13, R13, P0 ;  /* 0x0000000d0d00720b */ /* 0x008fda0000708400 */
[----:B------:R-:W-:Y:S05]  /*0e90*/  @P0 BRA `(.L_x_7) ;  /* 0x0000000000840947 */ /* 0x000fea0003800000 */
[----:B------:R-:W-:Y:S01]  /*0ea0*/  VIADD R17, R17, 0x1 ;  /* 0x0000000111117836 */ /* 0x000fe20000000000 */
[----:B------:R-:W-:Y:S02]  /*0eb0*/  FMNMX R16, R13, R16, !PT ;  /* 0x000000100d107209 */ /* 0x000fe40007800000 */
[----:B------:R-:W-:Y:S02]  /*0ec0*/  FMNMX R11, R8, R11, PT ;  /* 0x0000000b080b7209 */ /* 0x000fe40003800000 */
[----:B------:R-:W-:-:S13]  /*0ed0*/  ISETP.NE.AND P0, PT, R17, R2, PT ;  /* 0x000000021100720c */ /* 0x000fda0003f05270 */
[----:B------:R-:W-:Y:S05]  /*0ee0*/  @P0 BRA `(.L_x_9) ;  /* 0xfffffffc00a00947 */ /* 0x000fea000383ffff */
.L_x_8:
[----:B------:R-:W2:Y:S01]  /*0ef0*/  LDCU.64 UR4, c[0x0][0x390] ;  /* 0x00007200ff0477ac */ /* 0x000ea20008000a00 */
[----:B------:R-:W-:-:S04]  /*0f00*/  IMAD.WIDE.U32 R6, R3, R5, R6 ;  /* 0x0000000503067225 */ /* 0x000fc800078e0006 */
[----:B------:R-:W-:Y:S01]  /*0f10*/  IMAD R5, R3, R4, R7 ;  /* 0x0000000403057224 */ /* 0x000fe200078e0207 */
[----:B--2---:R-:W-:-:S04]  /*0f20*/  LEA R8, P0, R6, UR4, 0x2 ;  /* 0x0000000406087c11 */ /* 0x004fc8000f8010ff */
[----:B------:R-:W-:-:S05]  /*0f30*/  LEA.HI.X R9, R6, UR5, R5, 0x2, P0 ;  /* 0x0000000506097c11 */ /* 0x000fca00080f1405 */
[----:B------:R-:W2:Y:S02]  /*0f40*/  LDG.E.CONSTANT R8, desc[UR8][R8.64] ;  /* 0x0000000808087981 */ /* 0x000ea4000c1e9900 */
[----:B--2---:R-:W-:-:S13]  /*0f50*/  FSETP.NAN.AND P0, PT, R8, R8, PT ;  /* 0x000000080800720b */ /* 0x004fda0003f08000 */
[----:B------:R-:W-:Y:S05]  /*0f60*/  @P0 BRA `(.L_x_7) ;  /* 0x0000000000500947 */ /* 0x000fea0003800000 */
[----:B------:R-:W-:-:S05]  /*0f70*/  FADD R7, -R11, R16 ;  /* 0x000000100b077221 */ /* 0x000fca0000000100 */
[----:B------:R-:W-:-:S13]  /*0f80*/  FSETP.NEU.AND P0, PT, R7, RZ, PT ;  /* 0x000000ff0700720b */ /* 0x000fda0003f0d000 */
[----:B------:R-:W-:-:S04]  /*0f90*/  @!P0 FSETP.NEU.AND P1, PT, R8, R16, PT ;  /* 0x000000100800820b */ /* 0x000fc80003f2d000 */
[----:B------:R-:W-:Y:S01]  /*0fa0*/  @!P0 FSEL R0, RZ, 100, P1 ;  /* 0x42c80000ff008808 */ /* 0x000fe20000800000 */
[----:B------:R-:W-:Y:S08]  /*0fb0*/  @!P0 BRA `(.L_x_7) ;  /* 0x00000000003c8947 */ /* 0x000ff00003800000 */
[----:B------:R-:W2:Y:S01]  /*0fc0*/  MUFU.RCP R0, R7 ;  /* 0x0000000700007308 */ /* 0x000ea20000001000 */
[----:B------:R-:W-:Y:S01]  /*0fd0*/  FADD R2, R8, -R11 ;  /* 0x8000000b08027221 */ /* 0x000fe20000000000 */
[----:B------:R-:W-:Y:S06]  /*0fe0*/  BSSY.RECONVERGENT B4, `(.L_x_10) ;  /* 0x000000b000047945 */ /* 0x000fec0003800200 */
[----:B------:R-:W3:Y:S01]  /*0ff0*/  FCHK P0, R2, R7 ;  /* 0x0000000702007302 */ /* 0x000ee20000000000 */
[----:B--2---:R-:W-:-:S04]  /*1000*/  FFMA R5, -R7, R0, 1 ;  /* 0x3f80000007057423 */ /* 0x004fc80000000100 */
[----:B------:R-:W-:-:S04]  /*1010*/  FFMA R5, R0, R5, R0 ;  /* 0x0000000500057223 */ /* 0x000fc80000000000 */
[----:B------:R-:W-:-:S04]  /*1020*/  FFMA R0, R2, R5, RZ ;  /* 0x0000000502007223 */ /* 0x000fc800000000ff */
[----:B------:R-:W-:-:S04]  /*1030*/  FFMA R6, -R7, R0, R2 ;  /* 0x0000000007067223 */ /* 0x000fc80000000102 */
[----:B------:R-:W-:Y:S01]  /*1040*/  FFMA R0, R5, R6, R0 ;  /* 0x0000000605007223 */ /* 0x000fe20000000000 */
[----:B---3--:R-:W-:Y:S06]  /*1050*/  @!P0 BRA `(.L_x_11) ;  /* 0x00000000000c8947 */ /* 0x008fec0003800000 */
[----:B------:R-:W-:-:S07]  /*1060*/  MOV R22, 0x1080 ;  /* 0x0000108000167802 */ /* 0x000fce0000000f00 */
[----:B01----:R-:W-:Y:S05]  /*1070*/  CALL.REL.NOINC `($__internal_0_$__cuda_sm3x_div_rn_noftz_f32_slowpath) ;  /* 0x0000001800e47944 */ /* 0x003fea0003c00000 */
[----:B------:R-:W-:-:S07]  /*1080*/  IMAD.MOV.U32 R0, RZ, RZ, R2 ;  /* 0x000000ffff007224 */ /* 0x000fce00078e0002 */
.L_x_11:
[----:B01----:R-:W-:Y:S05]  /*1090*/  BSYNC.RECONVERGENT B4 ;  /* 0x0000000000047941 */ /* 0x003fea0003800200 */
.L_x_10:
[----:B------:R-:W-:-:S07]  /*10a0*/  FMUL R0, R0, 100 ;  /* 0x42c8000000007820 */ /* 0x000fce0000400000 */
.L_x_7:
[----:B01----:R-:W-:Y:S05]  /*10b0*/  BSYNC.RECONVERGENT B3 ;  /* 0x0000000000037941 */ /* 0x003fea0003800200 */
.L_x_6:
[----:B------:R-:W0:Y:S01]  /*10c0*/  LDC.64 R12, c[0x0][0x3a0] ;  /* 0x0000e800ff0c7b82 */ /* 0x000e220000000a00 */
[----:B------:R-:W1:Y:S01]  /*10d0*/  LDCU.64 UR4, c[0x0][0x3b8] ;  /* 0x00007700ff0477ac */ /* 0x000e620008000a00 */
[----:B------:R-:W-:Y:S01]  /*10e0*/  MOV R6, R14 ;  /* 0x0000000e00067202 */ /* 0x000fe20000000f00 */
[----:B------:R-:W-:Y:S01]  /*10f0*/  IMAD.MOV.U32 R7, RZ, RZ, R15 ;  /* 0x000000ffff077224 */ /* 0x000fe200078e000f */
[----:B------:R-:W-:-:S03]  /*1100*/  IADD3 R2, PT, PT, R3, 0x2, RZ ;  /* 0x0000000203027810 */ /* 0x000fc60007ffe0ff */
[----:B0-----:R-:W-:-:S04]  /*1110*/  IMAD.WIDE.U32 R8, R3, R12, R6 ;  /* 0x0000000c03087225 */ /* 0x001fc800078e0006 */
[----:B------:R-:W-:Y:S01]  /*1120*/  IMAD R5, R3, R4, R9 ;  /* 0x0000000403057224 */ /* 0x000fe200078e0209 */
[----:B-1----:R-:W-:-:S04]  /*1130*/  LEA R6, P0, R8, UR4, 0x2 ;  /* 0x0000000408067c11 */ /* 0x002fc8000f8010ff */
[----:B------:R-:W-:Y:S01]  /*1140*/  LEA.HI.X R7, R8, UR5, R5, 0x2, P0 ;  /* 0x0000000508077c11 */ /* 0x000fe200080f1405 */
[----:B------:R-:W-:-:S04]  /*1150*/  VIADD R8, R3, 0x1 ;  /* 0x0000000103087836 */ /* 0x000fc80000000000 */
[----:B------:R2:W-:Y:S01]  /*1160*/  STG.E desc[UR8][R6.64], R0 ;  /* 0x0000000006007986 */ /* 0x0005e2000c101908 */
[----:B------:R-:W-:Y:S01]  /*1170*/  ISETP.NE.AND P0, PT, R8, R13, PT ;  /* 0x0000000d0800720c */ /* 0x000fe20003f05270 */
[----:B------:R-:W-:-:S12]  /*1180*/  IMAD.MOV.U32 R3, RZ, RZ, R8 ;  /* 0x000000ffff037224 */ /* 0x000fd800078e0008 */
[----:B--2---:R-:W-:Y:S05]  /*1190*/  @P0 BRA `(.L_x_12) ;  /* 0xfffffff8007c0947 */ /* 0x004fea000383ffff */
[----:B------:R-:W-:Y:S05]  /*11a0*/  BSYNC.RECONVERGENT B2 ;  /* 0x0000000000027941 */ /* 0x000fea0003800200 */
.L_x_5:
[----:B------:R-:W0:Y:S02]  /*11b0*/  LDCU UR4, c[0x0][0x3b0] ;  /* 0x00007600ff0477ac */ /* 0x000e240008000800 */
[----:B0-----:R-:W-:-:S13]  /*11c0*/  ISETP.NE.AND P0, PT, RZ, UR4, PT ;  /* 0x00000004ff007c0c */ /* 0x001fda000bf05270 */
[----:B------:R-:W-:Y:S05]  /*11d0*/  @P0 EXIT ;  /* 0x000000000000094d */ /* 0x000fea0003800000 */
[----:B------:R-:W-:Y:S01]  /*11e0*/  IMAD.IADD R2, R13, 0x1, -R10 ;  /* 0x000000010d027824 */ /* 0x000fe200078e0a0a */
[----:B------:R-:W0:Y:S01]  /*11f0*/  LDCU UR5, c[0x0][0x3ac] ;  /* 0x00007580ff0577ac */ /* 0x000e220008000800 */
[----:B------:R-:W-:Y:S01]  /*1200*/  BSSY.RECONVERGENT B3, `(.L_x_13) ;  /* 0x000013e000037945 */ /* 0x000fe20003800200 */
[----:B------:R-:W-:Y:S02]  /*1210*/  HFMA2 R0, -RZ, RZ, 0, 0 ;  /* 0x00000000ff007431 */ /* 0x000fe400000001ff */
[----:B------:R-:W-:Y:S01]  /*1220*/  IMAD.MOV.U32 R5, RZ, RZ, RZ ;  /* 0x000000ffff057224 */ /* 0x000fe200078e00ff */
[C---:B------:R-:W-:Y:S01]  /*1230*/  ISETP.GE.U32.AND P0, PT, R2.reuse, 0x3, PT ;  /* 0x000000030200780c */ /* 0x040fe20003f06070 */
[----:B------:R-:W-:Y:S01]  /*1240*/  VIADD R2, R2, 0x1 ;  /* 0x0000000102027836 */ /* 0x000fe20000000000 */
[----:B------:R-:W1:Y:S01]  /*1250*/  LDCU.64 UR6, c[0x0][0x3c0] ;  /* 0x00007800ff0677ac */ /* 0x000e620008000a00 */
[----:B------:R-:W-:-:S03]  /*1260*/  MOV R6, RZ ;  /* 0x000000ff00067202 */ /* 0x000fc60000000f00 */
[----:B------:R-:W-:Y:S02]  /*1270*/  LOP3.LUT R8, R2, 0x3, RZ, 0xc0, !PT ;  /* 0x0000000302087812 */ /* 0x000fe400078ec0ff */
[----:B0-----:R-:W-:-:S05]  /*1280*/  I2FP.F32.U32 R7, UR5 ;  /* 0x0000000500077c45 */ /* 0x001fca0008201000 */
[----:B------:R-:W-:Y:S05]  /*1290*/  @!P0 BRA `(.L_x_14) ;  /* 0x0000001000d08947 */ /* 0x000fea0003800000 */
[----:B------:R-:W-:Y:S01]  /*12a0*/  LOP3.LUT R2, R2, 0xfffffffc, RZ, 0xc0, !PT ;  /* 0xfffffffc02027812 */ /* 0x000fe200078ec0ff */
[----:B------:R-:W-:Y:S01]  /*12b0*/  BSSY.RECONVERGENT B2, `(.L_x_15) ;  /* 0x0000131000027945 */ /* 0x000fe20003800200 */
[C---:B------:R-:W-:Y:S01]  /*12c0*/  VIADD R21, R10.reuse, 0x2 ;  /* 0x000000020a157836 */ /* 0x040fe20000000000 */
[----:B------:R-:W-:Y:S01]  /*12d0*/  MOV R0, RZ ;  /* 0x000000ff00007202 */ /* 0x000fe20000000f00 */
[----:B------:R-:W-:Y:S02]  /*12e0*/  VIADD R19, R10, -UR5 ;  /* 0x800000050a137c36 */ /* 0x000fe40008000000 */
[----:B------:R-:W-:Y:S02]  /*12f0*/  IMAD.MOV.U32 R5, RZ, RZ, RZ ;  /* 0x000000ffff057224 */ /* 0x000fe400078e00ff */
[----:B------:R-:W-:-:S07]  /*1300*/  IMAD.MOV R13, RZ, RZ, -R2 ;  /* 0x000000ffff0d7224 */ /* 0x000fce00078e0a02 */
.L_x_44:
[----:B0-----:R-:W0:Y:S01]  /*1310*/  LDC R25, c[0x0][0x3a0] ;  /* 0x0000e800ff197b82 */ /* 0x001e220000000800 */
[----:B------:R-:W-:-:S07]  /*1320*/  IADD3 R9, PT, PT, R21, -0x3, RZ ;  /* 0xfffffffd15097810 */ /* 0x000fce0007ffe0ff */
[----:B------:R-:W2:Y:S01]  /*1330*/  LDC.64 R16, c[0x0][0x3b8] ;  /* 0x0000ee00ff107b82 */ /* 0x000ea20000000a00 */
[----:B0-----:R-:W-:-:S04]  /*1340*/  IMAD.WIDE.U32 R2, R9, R25, R14 ;  /* 0x0000001909027225 */ /* 0x001fc800078e000e */
[----:B------:R-:W-:Y:S02]  /*1350*/  IMAD R9, R9, R4, R3 ;  /* 0x0000000409097224 */ /* 0x000fe400078e0203 */
[----:B------:R-:W-:-:S03]  /*1360*/  IMAD.SHL.U32 R11, R2, 0x4, RZ ;  /* 0x00000004020b7824 */ /* 0x000fc600078e00ff */
[----:B------:R-:W-:Y:S02]  /*1370*/  SHF.L.U64.HI R12, R2, 0x2, R9 ;  /* 0x00000002020c7819 */ /* 0x000fe40000010209 */
[----:B--2---:R-:W-:-:S05]  /*1380*/  IADD3 R22, P0, PT, R11, R16, RZ ;  /* 0x000000100b167210 */ /* 0x004fca0007f1e0ff */
[----:B------:R-:W-:-:S06]  /*1390*/  IMAD.X R23, R12, 0x1, R17, P0 ;  /* 0x000000010c177824 */ /* 0x000fcc00000e0611 */
[----:B------:R-:W2:Y:S01]  /*13a0*/  LDG.E R23, desc[UR8][R22.64] ;  /* 0x0000000816177981 */ /* 0x000ea2000c1e1900 */
[----:B------:R-:W-:Y:S01]  /*13b0*/  IADD3 R13, PT, PT, R13, 0x4, RZ ;  /* 0x000000040d0d7810 */ /* 0x000fe20007ffe0ff */
[----:B------:R-:W-:Y:S01]  /*13c0*/  BSSY.RECONVERGENT B4, `(.L_x_16) ;  /* 0x000003d000047945 */ /* 0x000fe20003800200 */
[----:B------:R-:W-:Y:S01]  /*13d0*/  IMAD.MOV.U32 R10, RZ, RZ, RZ ;  /* 0x000000ffff0a7224 */ /* 0x000fe200078e00ff */
[----:B------:R-:W-:Y:S01]  /*13e0*/  MOV R2, 0x7fffffff ;  /* 0x7fffffff00027802 */ /* 0x000fe20000000f00 */
[----:B------:R-:W-:Y:S01]  /*13f0*/  IMAD.MOV.U32 R9, RZ, RZ, RZ ;  /* 0x000000ffff097224 */ /* 0x000fe200078e00ff */
[----:B------:R-:W-:Y:S01]  /*1400*/  ISETP.NE.AND P2, PT, R13, RZ, PT ;  /* 0x000000ff0d00720c */ /* 0x000fe20003f45270 */
[----:B------:R-:W-:Y:S01]  /*1410*/  IMAD.MOV.U32 R3, RZ, RZ, RZ ;  /* 0x000000ffff037224 */ /* 0x000fe200078e00ff */
[----:B--2---:R-:W-:-:S13]  /*1420*/  FSETP.NAN.AND P0, PT, R23, R23, PT ;  /* 0x000000171700720b */ /* 0x004fda0003f08000 */
[----:B------:R-:W-:Y:S05]  /*1430*/  @P0 BRA `(.L_x_17) ;  /* 0x0000000000d40947 */ /* 0x000fea0003800000 */
[----:B------:R-:W0:Y:S01]  /*1440*/  LDC R27, c[0x0][0x3ac] ;  /* 0x0000eb00ff1b7b82 */ /* 0x000e220000000800 */
[----:B------:R-:W-:Y:S02]  /*1450*/  VIADD R10, R5, 0x1 ;  /* 0x00000001050a7836 */ /* 0x000fe40000000000 */
[----:B------:R-:W-:-:S04]  /*1460*/  FADD R9, R23, -R6 ;  /* 0x8000000617097221 */ /* 0x000fc80000000000 */
[----:B------:R-:W-:-:S04]  /*1470*/  FADD R3, R9, R0 ;  /* 0x0000000009037221 */ /* 0x000fc80000000000 */
[----:B------:R-:W-:-:S04]  /*1480*/  FADD R0, R3, -R0 ;  /* 0x8000000003007221 */ /* 0x000fc80000000000 */
[----:B------:R-:W-:Y:S01]  /*1490*/  FADD R9, -R9, R0 ;  /* 0x0000000009097221 */ /* 0x000fe20000000100 */
[----:B0-----:R-:W-:-:S13]  /*14a0*/  ISETP.GE.AND P0, PT, R10, R27, PT ;  /* 0x0000001b0a00720c */ /* 0x001fda0003f06270 */
[----:B------:R-:W-:Y:S05]  /*14b0*/  @!P0 BRA `(.L_x_17) ;  /* 0x0000000000b48947 */ /* 0x000fea0003800000 */
[----:B------:R-:W-:-:S13]  /*14c0*/  ISETP.NE.AND P0, PT, R10, R27, PT ;  /* 0x0000001b0a00720c */ /* 0x000fda0003f05270 */
[----:B------:R-:W-:Y:S05]  /*14d0*/  @P0 BRA `(.L_x_18) ;  /* 0x0000000000400947 */ /* 0x000fea0003800000 */
[----:B------:R-:W0:Y:S01]  /*14e0*/  MUFU.RCP R0, R7 ;  /* 0x0000000700007308 */ /* 0x000e220000001000 */
[----:B------:R-:W-:Y:S07]  /*14f0*/  BSSY.RECONVERGENT B5, `(.L_x_19) ;  /* 0x000000b000057945 */ /* 0x000fee0003800200 */
[----:B------:R-:W2:Y:S01]  /*1500*/  FCHK P0, R3, R7 ;  /* 0x0000000703007302 */ /* 0x000ea20000000000 */
[----:B0-----:R-:W-:-:S04]  /*1510*/  FFMA R5, -R7, R0, 1 ;  /* 0x3f80000007057423 */ /* 0x001fc80000000100 */
[----:B------:R-:W-:-:S04]  /*1520*/  FFMA R0, R0, R5, R0 ;  /* 0x0000000500007223 */ /* 0x000fc80000000000 */
[----:B------:R-:W-:-:S04]  /*1530*/  FFMA R5, R3, R0, RZ ;  /* 0x0000000003057223 */ /* 0x000fc800000000ff */
[----:B------:R-:W-:-:S04]  /*1540*/  FFMA R2, -R7, R5, R3 ;  /* 0x0000000507027223 */ /* 0x000fc80000000103 */
[----:B------:R-:W-:Y:S01]  /*1550*/  FFMA R2, R0, R2, R5 ;  /* 0x0000000200027223 */ /* 0x000fe20000000005 */
[----:B--2---:R-:W-:Y:S06]  /*1560*/  @!P0 BRA `(.L_x_20) ;  /* 0x00000000000c8947 */ /* 0x004fec0003800000 */
[----:B------:R-:W-:Y:S02]  /*1570*/  MOV R2, R3 ;  /* 0x0000000300027202 */ /* 0x000fe40000000f00 */
[----:B------:R-:W-:-:S07]  /*1580*/  MOV R22, 0x15a0 ;  /* 0x000015a000167802 */ /* 0x000fce0000000f00 */
[----:B-1----:R-:W-:Y:S05]  /*1590*/  CALL.REL.NOINC `($__internal_0_$__cuda_sm3x_div_rn_noftz_f32_slowpath) ;  /* 0x00000014009c7944 */ /* 0x002fea0003c00000 */
.L_x_20:
[----:B-1----:R-:W-:Y:S05]  /*15a0*/  BSYNC.RECONVERGENT B5 ;  /* 0x0000000000057941 */ /* 0x002fea0003800200 */
.L_x_19:
[----:B------:R-:W0:Y:S02]  /*15b0*/  LDCU UR4, c[0x0][0x3ac] ;  /* 0x00007580ff0477ac */ /* 0x000e240008000800 */
[----:B0-----:R-:W-:Y:S01]  /*15c0*/  IMAD.U32 R10, RZ, RZ, UR4 ;  /* 0x00000004ff0a7e24 */ /* 0x001fe2000f8e00ff */
[----:B------:R-:W-:Y:S06]  /*15d0*/  BRA `(.L_x_17) ;  /* 0x00000000006c7947 */ /* 0x000fec0003800000 */
.L_x_18:
[----:B------:R-:W-:-:S04]  /*15e0*/  VIADD R5, R19, 0xffffffff ;  /* 0xffffffff13057836 */ /* 0x000fc80000000000 */
[----:B------:R-:W-:Y:S01]  /*15f0*/  IMAD.WIDE.U32 R22, R5, R25, R14 ;  /* 0x0000001905167225 */ /* 0x000fe200078e000e */
[----:B------:R-:W-:Y:S02]  /*1600*/  SHF.R.S32.HI R0, RZ, 0x1f, R5 ;  /* 0x0000001fff007819 */ /* 0x000fe40000011405 */
[----:B------:R-:W-:-:S03]  /*1610*/  LEA R16, P0, R22, R16, 0x2 ;  /* 0x0000001016107211 */ /* 0x000fc600078010ff */
[----:B------:R-:W-:-:S04]  /*1620*/  IMAD R0, R0, R25, RZ ;  /* 0x0000001900007224 */ /* 0x000fc800078e02ff */
[----:B------:R-:W-:-:S05]  /*1630*/  IMAD R5, R5, R4, R0 ;  /* 0x0000000405057224 */ /* 0x000fca00078e0200 */
[----:B------:R-:W-:-:S04]  /*1640*/  IADD3 R0, PT, PT, R23, R5, RZ ;  /* 0x0000000517007210 */ /* 0x000fc80007ffe0ff */
[----:B------:R-:W-:-:S05]  /*1650*/  LEA.HI.X R17, R22, R17, R0, 0x2, P0 ;  /* 0x0000001116117211 */ /* 0x000fca00000f1400 */
[----:B------:R-:W2:Y:S01]  /*1660*/  LDG.E R16, desc[UR8][R16.64] ;  /* 0x0000000810107981 */ /* 0x000ea2000c1e1900 */
[----:B------:R-:W0:Y:S01]  /*1670*/  MUFU.RCP R6, R7 ;  /* 0x0000000700067308 */ /* 0x000e220000001000 */
[----:B------:R-:W-:Y:S01]  /*1680*/  BSSY.RECONVERGENT B5, `(.L_x_21) ;  /* 0x000000f000057945 */ /* 0x000fe20003800200 */
[----:B0-----:R-:W-:-:S04]  /*1690*/  FFMA R5, -R7, R6, 1 ;  /* 0x3f80000007057423 */ /* 0x001fc80000000106 */
[----:B------:R-:W-:Y:S01]  /*16a0*/  FFMA R5, R6, R5, R6 ;  /* 0x0000000506057223 */ /* 0x000fe20000000006 */
[----:B--2---:R-:W-:-:S04]  /*16b0*/  FADD R2, -R9, -R16 ;  /* 0x8000001009027221 */ /* 0x004fc80000000100 */
[----:B------:R-:W-:-:S04]  /*16c0*/  FADD R0, R3, R2 ;  /* 0x0000000203007221 */ /* 0x000fc80000000000 */
[----:B------:R-:W0:Y:S01]  /*16d0*/  FCHK P0, R0, R7 ;  /* 0x0000000700007302 */ /* 0x000e220000000000 */
[----:B------:R-:W-:Y:S01]  /*16e0*/  FFMA R6, R5, R0, RZ ;  /* 0x0000000005067223 */ /* 0x000fe200000000ff */
[----:B------:R-:W-:-:S03]  /*16f0*/  FADD R9, -R3, R0 ;  /* 0x0000000003097221 */ /* 0x000fc60000000100 */
[----:B------:R-:W-:Y:S01]  /*1700*/  FFMA R3, -R7, R6, R0 ;  /* 0x0000000607037223 */ /* 0x000fe20000000100 */
[----:B------:R-:W-:-:S03]  /*1710*/  FADD R9, -R2, R9 ;  /* 0x0000000902097221 */ /* 0x000fc60000000100 */
[----:B------:R-:W-:Y:S01]  /*1720*/  FFMA R2, R5, R3, R6 ;  /* 0x0000000305027223 */ /* 0x000fe20000000006 */
[----:B0-----:R-:W-:Y:S06]  /*1730*/  @!P0 BRA `(.L_x_22) ;  /* 0x00000000000c8947 */ /* 0x001fec0003800000 */
[----:B------:R-:W-:Y:S01]  /*1740*/  IMAD.MOV.U32 R2, RZ, RZ, R0 ;  /* 0x000000ffff027224 */ /* 0x000fe200078e0000 */
[----:B------:R-:W-:-:S07]  /*1750*/  MOV R22, 0x1770 ;  /* 0x0000177000167802 */ /* 0x000fce0000000f00 */
[----:B-1----:R-:W-:Y:S05]  /*1760*/  CALL.REL.NOINC `($__internal_0_$__cuda_sm3x_div_rn_noftz_f32_slowpath) ;  /* 0x0000001400287944 */ /* 0x002fea0003c00000 */
.L_x_22:
[----:B-1----:R-:W-:Y:S05]  /*1770*/  BSYNC.RECONVERGENT B5 ;  /* 0x0000000000057941 */ /* 0x002fea0003800200 */
.L_x_21:
[----:B------:R-:W-:-:S07]  /*1780*/  IMAD.MOV.U32 R3, RZ, RZ, R0 ;  /* 0x000000ffff037224 */ /* 0x000fce00078e0000 */
.L_x_17:
[----:B-1----:R-:W-:Y:S05]  /*1790*/  BSYNC.RECONVERGENT B4 ;  /* 0x0000000000047941 */ /* 0x002fea0003800200 */
.L_x_16:
[----:B------:R-:W0:Y:S01]  /*17a0*/  LDC R28, c[0x0][0x3a0] ;  /* 0x0000e800ff1c7b82 */ /* 0x000e220000000800 */
[----:B------:R-:W-:Y:S02]  /*17b0*/  IADD3 R5, PT, PT, R21, -0x2, RZ ;  /* 0xfffffffe15057810 */ /* 0x000fe40007ffe0ff */
[----:B------:R-:W-:-:S04]  /*17c0*/  IADD3 R24, P0, PT, R11, UR6, RZ ;  /* 0x000000060b187c10 */ /* 0x000fc8000ff1e0ff */
[----:B------:R-:W-:Y:S01]  /*17d0*/  IADD3.X R25, PT, PT, R12, UR7, RZ, P0, !PT ;  /* 0x000000070c197c10 */ /* 0x000fe200087fe4ff */
[----:B------:R-:W1:Y:S04]  /*17e0*/  LDC.64 R16, c[0x0][0x3b8] ;  /* 0x0000ee00ff107b82 */ /* 0x000e680000000a00 */
[----:B------:R2:W-:Y:S01]  /*17f0*/  STG.E desc[UR8][R24.64], R2 ;  /* 0x0000000218007986 */ /* 0x0005e2000c101908 */
[----:B0-----:R-:W-:-:S04]  /*1800*/  IMAD.WIDE.U32 R22, R5, R28, R14 ;  /* 0x0000001c05167225 */ /* 0x001fc800078e000e */
[----:B------:R-:W-:Y:S02]  /*1810*/  IMAD R23, R5, R4, R23 ;  /* 0x0000000405177224 */ /* 0x000fe400078e0217 */
[----:B------:R-:W-:-:S03]  /*1820*/  IMAD.SHL.U32 R5, R22, 0x4, RZ ;  /* 0x0000000416057824 */ /* 0x000fc600078e00ff */
[----:B------:R-:W-:Y:S02]  /*1830*/  SHF.L.U64.HI R0, R22, 0x2, R23 ;  /* 0x0000000216007819 */ /* 0x000fe40000010217 */
[----:B-1----:R-:W-:-:S05]  /*1840*/  IADD3 R22, P1, PT, R5, R16, RZ ;  /* 0x0000001005167210 */ /* 0x002fca0007f3e0ff */
[----:B------:R-:W-:-:S05]  /*1850*/  IMAD.X R23, R0, 0x1, R17, P1 ;  /* 0x0000000100177824 */ /* 0x000fca00008e0611 */
[----:B------:R-:W3:Y:S01]  /*1860*/  LDG.E R22, desc[UR8][R22.64] ;  /* 0x0000000816167981 */ /* 0x000ee2000c1e1900 */
[----:B------:R-:W-:Y:S01]  /*1870*/  BSSY.RECONVERGENT B4, `(.L_x_23) ;  /* 0x000003d000047945 */ /* 0x000fe20003800200 */
[----:B------:R-:W-:Y:S02]  /*1880*/  HFMA2 R12, -RZ, RZ, 0, 0 ;  /* 0x00000000ff0c7431 */ /* 0x000fe400000001ff */
[----:B------:R-:W-:Y:S01]  /*1890*/  IMAD.MOV.U32 R11, RZ, RZ, RZ ;  /* 0x000000ffff0b7224 */ /* 0x000fe200078e00ff */
[----:B------:R-:W-:Y:S01]  /*18a0*/  MOV R6, RZ ;  /* 0x000000ff00067202 */ /* 0x000fe20000000f00 */
[----:B------:R-:W-:Y:S01]  /*18b0*/  IMAD.MOV.U32 R18, RZ, RZ, 0x7fffffff ;  /* 0x7fffffffff127424 */ /* 0x000fe200078e00ff */
[----:B---3--:R-:W-:-:S13]  /*18c0*/  FSETP.NAN.AND P0, PT, R22, R22, PT ;  /* 0x000000161600720b */ /* 0x008fda0003f08000 */
[----:B--2---:R-:W-:Y:S05]  /*18d0*/  @P0 BRA `(.L_x_24) ;  /* 0x0000000000d80947 */ /* 0x004fea0003800000 */
        /* <DEDUP_REMOVED lines=9> */
[----:B------:R-:W-:Y:S05]  /*1970*/  @!P0 BRA `(.L_x_25) ;  /* 0x0000000000708947 */ /* 0x000fea0003800000 */
[----:B------:R-:W-:Y:S01]  /*1980*/  SHF.R.S32.HI R3, RZ, 0x1f, R19 ;  /* 0x0000001fff037819 */ /* 0x000fe20000011413 */
[----:B------:R-:W-:-:S04]  /*1990*/  IMAD.WIDE.U32 R22, R19, R28, R14 ;  /* 0x0000001c13167225 */ /* 0x000fc800078e000e */
[----:B------:R-:W-:Y:S01]  /*19a0*/  IMAD R3, R3, R28, RZ ;  /* 0x0000001c03037224 */ /* 0x000fe200078e02ff */
[----:B------:R-:W-:-:S03]  /*19b0*/  LEA R2, P0, R22, R16, 0x2 ;  /* 0x0000001016027211 */ /* 0x000fc600078010ff */
[----:B------:R-:W-:-:S04]  /*19c0*/  IMAD R3, R19, R4, R3 ;  /* 0x0000000413037224 */ /* 0x000fc800078e0203 */
[----:B------:R-:W-:-:S05]  /*19d0*/  IMAD.IADD R3, R23, 0x1, R3 ;  /* 0x0000000117037824 */ /* 0x000fca00078e0203 */
        /* <DEDUP_REMOVED lines=15> */
[----:B------:R-:W-:Y:S02]  /*1ad0*/  MOV R2, R10 ;  /* 0x0000000a00027202 */ /* 0x000fe40000000f00 */
[----:B------:R-:W-:-:S07]  /*1ae0*/  MOV R22, 0x1b00 ;  /* 0x00001b0000167802 */ /* 0x000fce0000000f00 */
[----:B------:R-:W-:Y:S05]  /*1af0*/  CALL.REL.NOINC `($__internal_0_$__cuda_sm3x_div_rn_noftz_f32_slowpath) ;  /* 0x0000001000447944 */ /* 0x000fea0003c00000 */
[----:B------:R-:W-:-:S07]  /*1b00*/  IMAD.MOV.U32 R18, RZ, RZ, R2 ;  /* 0x000000ffff127224 */ /* 0x000fce00078e0002 */
.L_x_27:
[----:B------:R-:W-:Y:S05]  /*1b10*/  BSYNC.RECONVERGENT B5 ;  /* 0x0000000000057941 */ /* 0x000fea0003800200 */
.L_x_26:
[----:B------:R-:W-:Y:S01]  /*1b20*/  IMAD.MOV.U32 R6, RZ, RZ, R10 ;  /* 0x000000ffff067224 */ /* 0x000fe200078e000a */
[----:B------:R-:W-:Y:S06]  /*1b30*/  BRA `(.L_x_24) ;  /* 0x0000000000407947 */ /* 0x000fec0003800000 */
.L_x_25:
[----:B------:R-:W0:Y:S01]  /*1b40*/  MUFU.RCP R2, R7 ;  /* 0x0000000700027308 */ /* 0x000e220000001000 */
[----:B------:R-:W-:Y:S07]  /*1b50*/  BSSY.RECONVERGENT B5, `(.L_x_28) ;  /* 0x000000b000057945 */ /* 0x000fee0003800200 */
[----:B------:R-:W1:Y:S01]  /*1b60*/  FCHK P0, R6, R7 ;  /* 0x0000000706007302 */ /* 0x000e620000000000 */
[----:B0-----:R-:W-:-:S04]  /*1b70*/  FFMA R3, -R7, R2, 1 ;  /* 0x3f80000007037423 */ /* 0x001fc80000000102 */
[----:B------:R-:W-:-:S04]  /*1b80*/  FFMA R3, R2, R3, R2 ;  /* 0x0000000302037223 */ /* 0x000fc80000000002 */
[----:B------:R-:W-:-:S04]  /*1b90*/  FFMA R2, R3, R6, RZ ;  /* 0x0000000603027223 */ /* 0x000fc800000000ff */
[----:B------:R-:W-:-:S04]  /*1ba0*/  FFMA R9, -R7, R2, R6 ;  /* 0x0000000207097223 */ /* 0x000fc80000000106 */
[----:B------:R-:W-:Y:S01]  /*1bb0*/  FFMA R2, R3, R9, R2 ;  /* 0x0000000903027223 */ /* 0x000fe20000000002 */
[----:B-1----:R-:W-:Y:S06]  /*1bc0*/  @!P0 BRA `(.L_x_29) ;  /* 0x00000000000c8947 */ /* 0x002fec0003800000 */
[----:B------:R-:W-:Y:S02]  /*1bd0*/  MOV R2, R6 ;  /* 0x0000000600027202 */ /* 0x000fe40000000f00 */
[----:B------:R-:W-:-:S07]  /*1be0*/  MOV R22, 0x1c00 ;  /* 0x00001c0000167802 */ /* 0x000fce0000000f00 */
[----:B------:R-:W-:Y:S05]  /*1bf0*/  CALL.REL.NOINC `($__internal_0_$__cuda_sm3x_div_rn_noftz_f32_slowpath) ;  /* 0x0000001000047944 */ /* 0x000fea0003c00000 */
.L_x_29:
[----:B------:R-:W-:Y:S05]  /*1c00*/  BSYNC.RECONVERGENT B5 ;  /* 0x0000000000057941 */ /* 0x000fea0003800200 */
.L_x_28:
[----:B------:R-:W0:Y:S01]  /*1c10*/  LDCU UR4, c[0x0][0x3ac] ;  /* 0x00007580ff0477ac */ /* 0x000e220008000800 */
[----:B------:R-:W-:Y:S02]  /*1c20*/  IMAD.MOV.U32 R18, RZ, RZ, R2 ;  /* 0x000000ffff127224 */ /* 0x000fe400078e0002 */
[----:B0-----:R-:W-:-:S07]  /*1c30*/  IMAD.U32 R12, RZ, RZ, UR4 ;  /* 0x00000004ff0c7e24 */ /* 0x001fce000f8e00ff */
.L_x_24:
[----:B------:R-:W-:Y:S05]  /*1c40*/  BSYNC.RECONVERGENT B4 ;  /* 0x0000000000047941 */ /* 0x000fea0003800200 */
.L_x_23:
[----:B------:R-:W-:Y:S02]  /*1c50*/  IADD3 R9, PT, PT, R21, -0x1, RZ ;  /* 0xffffffff15097810 */ /* 0x000fe40007ffe0ff */
[----:B------:R-:W-:-:S03]  /*1c60*/  IADD3 R24, P0, PT, R5, UR6, RZ ;  /* 0x0000000605187c10 */ /* 0x000fc6000ff1e0ff */
[----:B------:R-:W-:Y:S01]  /*1c70*/  IMAD.WIDE.U32 R2, R9, R28, R14 ;  /* 0x0000001c09027225 */ /* 0x000fe200078e000e */
[----:B------:R-:W-:-:S03]  /*1c80*/  IADD3.X R25, PT, PT, R0, UR7, RZ, P0, !PT ;  /* 0x0000000700197c10 */ /* 0x000fc600087fe4ff */
[----:B------:R-:W-:Y:S02]  /*1c90*/  IMAD R9, R9, R4, R3 ;  /* 0x0000000409097224 */ /* 0x000fe400078e0203 */
[C---:B------:R-:W-:Y:S01]  /*1ca0*/  IMAD.SHL.U32 R29, R2.reuse, 0x4, RZ ;  /* 0x00000004021d7824 */ /* 0x040fe200078e00ff */
[----:B------:R0:W-:Y:S02]  /*1cb0*/  STG.E desc[UR8][R24.64], R18 ;  /* 0x0000001218007986 */ /* 0x0001e4000c101908 */
[----:B------:R-:W-:Y:S02]  /*1cc0*/  SHF.L.U64.HI R5, R2, 0x2, R9 ;  /* 0x0000000202057819 */ /* 0x000fe40000010209 */
[----:B------:R-:W-:-:S05]  /*1cd0*/  IADD3 R22, P1, PT, R29, R16, RZ ;  /* 0x000000101d167210 */ /* 0x000fca0007f3e0ff */
[----:B------:R-:W-:-:S05]  /*1ce0*/  IMAD.X R23, R5, 0x1, R17, P1 ;  /* 0x0000000105177824 */ /* 0x000fca00008e0611 */
[----:B------:R-:W2:Y:S01]  /*1cf0*/  LDG.E R22, desc[UR8][R22.64] ;  /* 0x0000000816167981 */ /* 0x000ea2000c1e1900 */
[----:B------:R-:W-:Y:S01]  /*1d00*/  BSSY.RECONVERGENT B4, `(.L_x_30) ;  /* 0x000003c000047945 */ /* 0x000fe20003800200 */
[----:B------:R-:W-:Y:S02]  /*1d10*/  HFMA2 R9, -RZ, RZ, 0, 0 ;  /* 0x00000000ff097431 */ /* 0x000fe400000001ff */
[----:B------:R-:W-:Y:S01]  /*1d20*/  IMAD.MOV.U32 R3, RZ, RZ, RZ ;  /* 0x000000ffff037224 */ /* 0x000fe200078e00ff */
[----:B------:R-:W-:Y:S01]  /*1d30*/  MOV R10, RZ ;  /* 0x000000ff000a7202 */ /* 0x000fe20000000f00 */
[----:B------:R-:W-:Y:S01]  /*1d40*/  IMAD.MOV.U32 R2, RZ, RZ, 0x7fffffff ;  /* 0x7fffffffff027424 */ /* 0x000fe200078e00ff */
[----:B--2---:R-:W-:-:S13]  /*1d50*/  FSETP.NAN.AND P0, PT, R22, R22, PT ;  /* 0x000000161600720b */ /* 0x004fda0003f08000 */
[----:B0-----:R-:W-:Y:S05]  /*1d60*/  @P0 BRA `(.L_x_31) ;  /* 0x0000000000d40947 */ /* 0x001fea0003800000 */
        /* <DEDUP_REMOVED lines=34> */
[----:B------:R-:W-:Y:S05]  /*1f90*/  CALL.REL.NOINC `($__internal_0_$__cuda_sm3x_div_rn_noftz_f32_slowpath) ;  /* 0x0000000c001c7944 */ /* 0x000fea0003c00000 */
.L_x_34:
[----:B------:R-:W-:Y:S05]  /*1fa0*/  BSYNC.RECONVERGENT B5 ;  /* 0x0000000000057941 */ /* 0x000fea0003800200 */
.L_x_33:
[----:B------:R-:W-:Y:S01]  /*1fb0*/  IMAD.MOV.U32 R10, RZ, RZ, R0 ;  /* 0x000000ffff0a7224 */ /* 0x000fe200078e0000 */
[----:B------:R-:W-:Y:S06]  /*1fc0*/  BRA `(.L_x_31) ;  /* 0x00000000003c7947 */ /* 0x000fec0003800000 */
.L_x_32:
        /* <DEDUP_REMOVED lines=12> */
.L_x_36:
[----:B------:R-:W-:Y:S05]  /*2090*/  BSYNC.RECONVERGENT B5 ;  /* 0x0000000000057941 */ /* 0x000fea0003800200 */
.L_x_35:
[----:B------:R-:W0:Y:S02]  /*20a0*/  LDCU UR4, c[0x0][0x3ac] ;  /* 0x00007580ff0477ac */ /* 0x000e240008000800 */
[----:B0-----:R-:W-:-:S07]  /*20b0*/  IMAD.U32 R9, RZ, RZ, UR4 ;  /* 0x00000004ff097e24 */ /* 0x001fce000f8e00ff */
.L_x_31:
[----:B------:R-:W-:Y:S05]  /*20c0*/  BSYNC.RECONVERGENT B4 ;  /* 0x0000000000047941 */ /* 0x000fea0003800200 */
.L_x_30:
[----:B------:R-:W-:Y:S01]  /*20d0*/  IMAD.WIDE.U32 R22, R21, R28, R14 ;  /* 0x0000001c15167225 */ /* 0x000fe200078e000e */
[----:B------:R-:W-:-:S03]  /*20e0*/  IADD3 R24, P0, PT, R29, UR6, RZ ;  /* 0x000000061d187c10 */ /* 0x000fc6000ff1e0ff */
[----:B------:R-:W-:Y:S01]  /*20f0*/  IMAD R23, R21, R4, R23 ;  /* 0x0000000415177224 */ /* 0x000fe200078e0217 */
[----:B------:R-:W-:Y:S01]  /*2100*/  IADD3.X R25, PT, PT, R5, UR7, RZ, P0, !PT ;  /* 0x0000000705197c10 */ /* 0x000fe200087fe4ff */
[----:B------:R-:W-:-:S03]  /*2110*/  IMAD.SHL.U32 R11, R22, 0x4, RZ ;  /* 0x00000004160b7824 */ /* 0x000fc600078e00ff */
[----:B------:R-:W-:Y:S01]  /*2120*/  SHF.L.U64.HI R12, R22, 0x2, R23 ;  /* 0x00000002160c7819 */ /* 0x000fe20000010217 */
[----:B------:R0:W-:Y:S01]  /*2130*/  STG.E desc[UR8][R24.64], R2 ;  /* 0x0000000218007986 */ /* 0x0001e2000c101908 */
[----:B------:R-:W-:-:S04]  /*2140*/  IADD3 R22, P1, PT, R11, R16, RZ ;  /* 0x000000100b167210 */ /* 0x000fc80007f3e0ff */
[----:B------:R-:W-:-:S05]  /*2150*/  IADD3.X R23, PT, PT, R12, R17, RZ, P1, !PT ;  /* 0x000000110c177210 */ /* 0x000fca0000ffe4ff */
[----:B------:R-:W2:Y:S01]  /*2160*/  LDG.E R22, desc[UR8][R22.64] ;  /* 0x0000000816167981 */ /* 0x000ea2000c1e1900 */
[----:B------:R-:W-:Y:S01]  /*2170*/  BSSY.RECONVERGENT B4, `(.L_x_37) ;  /* 0x000003e000047945 */ /* 0x000fe20003800200 */
[----:B------:R-:W-:Y:S01]  /*2180*/  IMAD.MOV.U32 R5, RZ, RZ, RZ ;  /* 0x000000ffff057224 */ /* 0x000fe200078e00ff */
[----:B------:R-:W-:Y:S01]  /*2190*/  MOV R27, 0x7fffffff ;  /* 0x7fffffff001b7802 */ /* 0x000fe20000000f00 */
[----:B------:R-:W-:Y:S02]  /*21a0*/  IMAD.MOV.U32 R6, RZ, RZ, RZ ;  /* 0x000000ffff067224 */ /* 0x000fe400078e00ff */
[----:B------:R-:W-:Y:S01]  /*21b0*/  IMAD.MOV.U32 R0, RZ, RZ, RZ ;  /* 0x000000ffff007224 */ /* 0x000fe200078e00ff */
        /* <DEDUP_REMOVED lines=12> */
[----:B------:R-:W-:-:S04]  /*2280*/  IADD3 R3, PT, PT, R19, 0x2, RZ ;  /* 0x0000000213037810 */ /* 0x000fc80007ffe0ff */
[----:B------:R-:W-:-:S05]  /*2290*/  SHF.R.S32.HI R9, RZ, 0x1f, R3 ;  /* 0x0000001fff097819 */ /* 0x000fca0000011403 */
[-C--:B------:R-:W-:Y:S02]  /*22a0*/  IMAD R9, R9, R28.reuse, RZ ;  /* 0x0000001c09097224 */ /* 0x080fe400078e02ff */
[----:B------:R-:W-:-:S04]  /*22b0*/  IMAD.WIDE.U32 R28, R3, R28, R14 ;  /* 0x0000001c031c7225 */ /* 0x000fc800078e000e */
[----:B------:R-:W-:Y:S01]  /*22c0*/  IMAD R9, R3, R4, R9 ;  /* 0x0000000403097224 */ /* 0x000fe200078e0209 */
[----:B------:R-:W-:-:S03]  /*22d0*/  LEA R16, P0, R28, R16, 0x2 ;  /* 0x000000101c107211 */ /* 0x000fc600078010ff */
[----:B------:R-:W-:-:S05]  /*22e0*/  IMAD.IADD R2, R29, 0x1, R9 ;  /* 0x000000011d027824 */ /* 0x000fca00078e0209 */
[----:B------:R-:W-:-:S06]  /*22f0*/  LEA.HI.X R17, R28, R17, R2, 0x2, P0 ;  /* 0x000000111c117211 */ /* 0x000fcc00000f1402 */
        /* <DEDUP_REMOVED lines=17> */
.L_x_41:
[----:B------:R-:W-:Y:S05]  /*2410*/  BSYNC.RECONVERGENT B5 ;  /* 0x0000000000057941 */ /* 0x000fea0003800200 */
.L_x_40:
[----:B------:R-:W-:Y:S01]  /*2420*/  MOV R27, R2 ;  /* 0x00000002001b7202 */ /* 0x000fe20000000f00 */
[----:B------:R-:W-:Y:S01]  /*2430*/  IMAD.MOV.U32 R0, RZ, RZ, R10 ;  /* 0x000000ffff007224 */ /* 0x000fe200078e000a */
[----:B------:R-:W-:Y:S06]  /*2440*/  BRA `(.L_x_38) ;  /* 0x0000000000407947 */ /* 0x000fec0003800000 */
.L_x_39:
        /* <DEDUP_REMOVED lines=9> */
[----:B------:R-:W-:Y:S01]  /*24e0*/  IMAD.MOV.U32 R2, RZ, RZ, R0 ;  /* 0x000000ffff027224 */ /* 0x000fe200078e0000 */
[----:B------:R-:W-:-:S07]  /*24f0*/  MOV R22, 0x2510 ;  /* 0x0000251000167802 */ /* 0x000fce0000000f00 */
[----:B------:R-:W-:Y:S05]  /*2500*/  CALL.REL.NOINC `($__internal_0_$__cuda_sm3x_div_rn_noftz_f32_slowpath) ;  /* 0x0000000400c07944 */ /* 0x000fea0003c00000 */
.L_x_43:
[----:B------:R-:W-:Y:S05]  /*2510*/  BSYNC.RECONVERGENT B5 ;  /* 0x0000000000057941 */ /* 0x000fea0003800200 */
.L_x_42:
[----:B------:R-:W0:Y:S01]  /*2520*/  LDCU UR4, c[0x0][0x3ac] ;  /* 0x00007580ff0477ac */ /* 0x000e220008000800 */
[----:B------:R-:W-:Y:S01]  /*2530*/  MOV R27, R2 ;  /* 0x00000002001b7202 */ /* 0x000fe20000000f00 */
[----:B0-----:R-:W-:-:S07]  /*2540*/  IMAD.U32 R5, RZ, RZ, UR4 ;  /* 0x00000004ff057e24 */ /* 0x001fce000f8e00ff */
.L_x_38:
[----:B------:R-:W-:Y:S05]  /*2550*/  BSYNC.RECONVERGENT B4 ;  /* 0x0000000000047941 */ /* 0x000fea0003800200 */
.L_x_37:
[----:B------:R-:W-:Y:S01]  /*2560*/  IADD3 R2, P0, PT, R11, UR6, RZ ;  /* 0x000000060b027c10 */ /* 0x000fe2000ff1e0ff */
[----:B------:R-:W-:Y:S01]  /*2570*/  VIADD R21, R21, 0x4 ;  /* 0x0000000415157836 */ /* 0x000fe20000000000 */
[----:B------:R-:W-:Y:S02]  /*2580*/  IADD3 R19, PT, PT, R19, 0x4, RZ ;  /* 0x0000000413137810 */ /* 0x000fe40007ffe0ff */
[----:B------:R-:W-:-:S05]  /*2590*/  IADD3.X R3, PT, PT, R12, UR7, RZ, P0, !PT ;  /* 0x000000070c037c10 */ /* 0x000fca00087fe4ff */
[----:B------:R0:W-:Y:S01]  /*25a0*/  STG.E desc[UR8][R2.64], R27 ;  /* 0x0000001b02007986 */ /* 0x0001e2000c101908 */
[----:B------:R-:W-:Y:S05]  /*25b0*/  @P2 BRA `(.L_x_44) ;  /* 0xffffffec00542947 */ /* 0x000fea000383ffff */
[----:B------:R-:W-:Y:S05]  /*25c0*/  BSYNC.RECONVERGENT B2 ;  /* 0x0000000000027941 */ /* 0x000fea0003800200 */
.L_x_15:
[----:B------:R-:W-:-:S07]  /*25d0*/  VIADD R21, R21, 0xfffffffd ;  /* 0xfffffffd15157836 */ /* 0x000fce0000000000 */
.L_x_14:
[----:B-1----:R-:W-:Y:S05]  /*25e0*/  BSYNC.RECONVERGENT B3 ;  /* 0x0000000000037941 */ /* 0x002fea0003800200 */
.L_x_13:
[----:B------:R-:W-:-:S13]  /*25f0*/  ISETP.NE.AND P0, PT, R8, RZ, PT ;  /* 0x000000ff0800720c */ /* 0x000fda0003f05270 */
[----:B------:R-:W-:Y:S05]  /*2600*/  @!P0 EXIT ;  /* 0x000000000000894d */ /* 0x000fea0003800000 */
[----:B0-----:R-:W0:Y:S01]  /*2610*/  LDC R3, c[0x0][0x3a0] ;  /* 0x0000e800ff037b82 */ /* 0x001e220000000800 */
[----:B------:R-:W1:Y:S01]  /*2620*/  LDCU UR4, c[0x0][0x3ac] ;  /* 0x00007580ff0477ac */ /* 0x000e620008000800 */
[----:B------:R-:W-:Y:S01]  /*2630*/  MOV R17, R15 ;  /* 0x0000000f00117202 */ /* 0x000fe20000000f00 */
[----:B------:R-:W-:Y:S02]  /*2640*/  IMAD.MOV.U32 R16, RZ, RZ, R14 ;  /* 0x000000ffff107224 */ /* 0x000fe400078e000e */
[----:B------:R-:W-:Y:S01]  /*2650*/  IMAD R13, R4, R21, RZ ;  /* 0x00000015040d7224 */ /* 0x000fe200078e02ff */
[----:B------:R-:W2:Y:S02]  /*2660*/  LDCU UR5, c[0x0][0x3a0] ;  /* 0x00007400ff0577ac */ /* 0x000ea40008000800 */
[----:B------:R-:W3:Y:S01]  /*2670*/  LDC R12, c[0x0][0x3ac] ;  /* 0x0000eb00ff0c7b82 */ /* 0x000ee20000000800 */
[----:B------:R-:W4:Y:S07]  /*2680*/  LDCU.64 UR10, c[0x0][0x3c0] ;  /* 0x00007800ff0a77ac */ /* 0x000f2e0008000a00 */
[----:B------:R-:W2:Y:S01]  /*2690*/  LDC.64 R10, c[0x0][0x3b8] ;  /* 0x0000ee00ff0a7b82 */ /* 0x000ea20000000a00 */
[----:B-1----:R-:W-:Y:S01]  /*26a0*/  USHF.R.S32.HI UR4, URZ, 0x1f, UR4 ;  /* 0x0000001fff047899 */ /* 0x002fe20008011404 */
[----:B0-----:R-:W-:-:S04]  /*26b0*/  IMAD.WIDE.U32 R16, R21, R3, R16 ;  /* 0x0000000315107225 */ /* 0x001fc800078e0010 */
[----:B------:R-:W-:Y:S01]  /*26c0*/  IMAD.IADD R13, R17, 0x1, R13 ;  /* 0x00000001110d7824 */ /* 0x000fe200078e020d */
[----:B------:R-:W-:Y:S01]  /*26d0*/  IADD3 R17, PT, PT, -R8, RZ, RZ ;  /* 0x000000ff08117210 */ /* 0x000fe20007ffe1ff */
[----:B------:R-:W-:-:S03]  /*26e0*/  IMAD.SHL.U32 R9, R16, 0x4, RZ ;  /* 0x0000000410097824 */ /* 0x000fc600078e00ff */
[----:B------:R-:W-:Y:S02]  /*26f0*/  SHF.L.U64.HI R16, R16, 0x2, R13 ;  /* 0x0000000210107819 */ /* 0x000fe4000001020d */
[----:B---34-:R-:W-:-:S07]  /*2700*/  SHF.L.U64.HI R13, R3, 0x2, R4 ;  /* 0x00000002030d7819 */ /* 0x018fce0000010204 */
.L_x_52:
[----:B0-2---:R-:W-:-:S05]  /*2710*/  IADD3 R18, P0, PT, R9, R10, RZ ;  /* 0x0000000a09127210 */ /* 0x005fca0007f1e0ff */
[----:B------:R-:W-:-:S05]  /*2720*/  IMAD.X R19, R16, 0x1, R11, P0 ;  /* 0x0000000110137824 */ /* 0x000fca00000e060b */
[----:B------:R-:W2:Y:S01]  /*2730*/  LDG.E R18, desc[UR8][R18.64] ;  /* 0x0000000812127981 */ /* 0x000ea2000c1e1900 */
[----:B------:R-:W-:Y:S01]  /*2740*/  IADD3 R17, PT, PT, R17, 0x1, RZ ;  /* 0x0000000111117810 */ /* 0x000fe20007ffe0ff */
[----:B------:R-:W-:Y:S01]  /*2750*/  IMAD.MOV.U32 R27, RZ, RZ, R6 ;  /* 0x000000ffff1b7224 */ /* 0x000fe200078e0006 */
[----:B------:R-:W-:Y:S01]  /*2760*/  BSSY.RECONVERGENT B2, `(.L_x_45) ;  /* 0x0000042000027945 */ /* 0x000fe20003800200 */
[----:B------:R-:W-:Y:S02]  /*2770*/  HFMA2 R6, -RZ, RZ, 0, 0 ;  /* 0x00000000ff067431 */ /* 0x000fe400000001ff */
[----:B------:R-:W-:Y:S01]  /*2780*/  IMAD.MOV.U32 R25, RZ, RZ, R0 ;  /* 0x000000ffff197224 */ /* 0x000fe200078e0000 */
[----:B------:R-:W-:Y:S01]  /*2790*/  MOV R2, R5 ;  /* 0x0000000500027202 */ /* 0x000fe20000000f00 */
[----:B------:R-:W-:Y:S01]  /*27a0*/  IMAD.MOV.U32 R5, RZ, RZ, RZ ;  /* 0x000000ffff057224 */ /* 0x000fe200078e00ff */
[----:B------:R-:W-:Y:S01]  /*27b0*/  ISETP.NE.AND P2, PT, R17, RZ, PT ;  /* 0x000000ff1100720c */ /* 0x000fe20003f45270 */
[----:B------:R-:W-:Y:S01]  /*27c0*/  IMAD.MOV.U32 R0, RZ, RZ, RZ ;  /* 0x000000ffff007224 */ /* 0x000fe200078e00ff */
[----:B------:R-:W-:-:S02]  /*27d0*/  MOV R23, 0x7fffffff ;  /* 0x7fffffff00177802 */ /* 0x000fc40000000f00 */
[----:B--2---:R-:W-:-:S13]  /*27e0*/  FSETP.NAN.AND P0, PT, R18, R18, PT ;  /* 0x000000121200720b */ /* 0x004fda0003f08000 */
[----:B------:R-:W-:Y:S05]  /*27f0*/  @P0 BRA `(.L_x_46) ;  /* 0x0000000000e00947 */ /* 0x000fea0003800000 */
[----:B------:R-:W-:Y:S01]  /*2800*/  IADD3 R5, PT, PT, R2, 0x1, RZ ;  /* 0x0000000102057810 */ /* 0x000fe20007ffe0ff */
[----:B------:R-:W-:-:S03]  /*2810*/  FADD R6, R18, -R27 ;  /* 0x8000001b12067221 */ /* 0x000fc60000000000 */
[----:B------:R-:W-:Y:S01]  /*2820*/  ISETP.GE.AND P0, PT, R5, R12, PT ;  /* 0x0000000c0500720c */ /* 0x000fe20003f06270 */
[----:B------:R-:W-:-:S04]  /*2830*/  FADD R0, R6, R25 ;  /* 0x0000001906007221 */ /* 0x000fc80000000000 */
[----:B------:R-:W-:-:S04]  /*2840*/  FADD R19, R0, -R25 ;  /* 0x8000001900137221 */ /* 0x000fc80000000000 */
[----:B------:R-:W-:-:S04]  /*2850*/  FADD R6, -R6, R19 ;  /* 0x0000001306067221 */ /* 0x000fc80000000100 */
[----:B------:R-:W-:Y:S05]  /*2860*/  @!P0 BRA `(.L_x_46) ;  /* 0x0000000000c48947 */ /* 0x000fea0003800000 */
[----:B------:R-:W-:-:S13]  /*2870*/  ISETP.NE.AND P0, PT, R5, R12, PT ;  /* 0x0000000c0500720c */ /* 0x000fda0003f05270 */
[----:B------:R-:W-:Y:S05]  /*2880*/  @!P0 BRA `(.L_x_47) ;  /* 0x00000000007c8947 */ /* 0x000fea0003800000 */
[C---:B------:R-:W-:Y:S01]  /*2890*/  IADD3 R19, P0, PT, R21.reuse, -R12, RZ ;  /* 0x8000000c15137210 */ /* 0x040fe20007f1e0ff */
[----:B------:R-:W-:Y:S01]  /*28a0*/  IMAD.MOV.U32 R22, RZ, RZ, R14 ;  /* 0x000000ffff167224 */ /* 0x000fe200078e000e */
[----:B------:R-:W-:Y:S02]  /*28b0*/  MOV R23, R15 ;  /* 0x0000000f00177202 */ /* 0x000fe40000000f00 */
[----:B------:R-:W-:Y:S01]  /*28c0*/  LEA.HI.X.SX32 R2, R21, ~UR4, 0x1, P0 ;  /* 0x8000000415027c11 */ /* 0x000fe200080f0eff */
[----:B------:R-:W-:Y:S02]  /*28d0*/  IMAD R25, R4, R19, RZ ;  /* 0x0000001304197224 */ /* 0x000fe400078e02ff */
[----:B------:R-:W-:-:S04]  /*28e0*/  IMAD.WIDE.U32 R22, R19, UR5, R22 ;  /* 0x0000000513167c25 */ /* 0x000fc8000f8e0016 */
[----:B------:R-:W-:Y:S01]  /*28f0*/  IMAD R25, R2, UR5, R25 ;  /* 0x0000000502197c24 */ /* 0x000fe2000f8e0219 */
        /* <DEDUP_REMOVED lines=20> */
.L_x_49:
[----:B------:R-:W-:Y:S05]  /*2a40*/  BSYNC.RECONVERGENT B3 ;  /* 0x0000000000037941 */ /* 0x000fea0003800200 */
.L_x_48:
[----:B------:R-:W-:Y:S01]  /*2a50*/  IMAD.MOV.U32 R23, RZ, RZ, R2 ;  /* 0x000000ffff177224 */ /* 0x000fe200078e0002 */
[----:B------:R-:W-:Y:S01]  /*2a60*/  MOV R0, R8 ;  /* 0x0000000800007202 */ /* 0x000fe20000000f00 */
[----:B------:R-:W-:Y:S06]  /*2a70*/  BRA `(.L_x_46) ;  /* 0x0000000000407947 */ /* 0x000fec0003800000 */
.L_x_47:
        /* <DEDUP_REMOVED lines=12> */
.L_x_51:
[----:B------:R-:W-:Y:S05]  /*2b40*/  BSYNC.RECONVERGENT B3 ;  /* 0x0000000000037941 */ /* 0x000fea0003800200 */
.L_x_50:
[----:B------:R-:W0:Y:S01]  /*2b50*/  LDCU UR6, c[0x0][0x3ac] ;  /* 0x00007580ff0677ac */ /* 0x000e220008000800 */
[----:B------:R-:W-:Y:S01]  /*2b60*/  MOV R23, R2 ;  /* 0x0000000200177202 */ /* 0x000fe20000000f00 */
[----:B0-----:R-:W-:-:S07]  /*2b70*/  IMAD.U32 R5, RZ, RZ, UR6 ;  /* 0x00000006ff057e24 */ /* 0x001fce000f8e00ff */
.L_x_46:
[----:B------:R-:W-:Y:S05]  /*2b80*/  BSYNC.RECONVERGENT B2 ;  /* 0x0000000000027941 */ /* 0x000fea0003800200 */
.L_x_45:
[----:B------:R-:W-:Y:S02]  /*2b90*/  IADD3 R18, P0, PT, R9, UR10, RZ ;  /* 0x0000000a09127c10 */ /* 0x000fe4000ff1e0ff */
[----:B------:R-:W-:Y:S02]  /*2ba0*/  IADD3 R21, PT, PT, R21, 0x1, RZ ;  /* 0x0000000115157810 */ /* 0x000fe40007ffe0ff */
[----:B------:R-:W-:Y:S02]  /*2bb0*/  IADD3.X R19, PT, PT, R16, UR11, RZ, P0, !PT ;  /* 0x0000000b10137c10 */ /* 0x000fe400087fe4ff */
[----:B------:R-:W-:-:S03]  /*2bc0*/  LEA R9, P0, R3, R9, 0x2 ;  /* 0x0000000903097211 */ /* 0x000fc600078010ff */
[----:B------:R0:W-:Y:S02]  /*2bd0*/  STG.E desc[UR8][R18.64], R23 ;  /* 0x0000001712007986 */ /* 0x0001e4000c101908 */
[----:B------:R-:W-:Y:S01]  /*2be0*/  IMAD.X R16, R16, 0x1, R13, P0 ;  /* 0x0000000110107824 */ /* 0x000fe200000e060d */
[----:B------:R-:W-:Y:S07]  /*2bf0*/  @P2 BRA `(.L_x_52) ;  /* 0xfffffff800c42947 */ /* 0x000fee000383ffff */
[----:B------:R-:W-:Y:S05]  /*2c00*/  EXIT ;  /* 0x000000000000794d */ /* 0x000fea0003800000 */
        .weak           $__internal_0_$__cuda_sm3x_div_rn_noftz_f32_slowpath
        .type           $__internal_0_$__cuda_sm3x_div_rn_noftz_f32_slowpath,@function
        .size           $__internal_0_$__cuda_sm3x_div_rn_noftz_f32_slowpath,(.L_x_134 - $__internal_0_$__cuda_sm3x_div_rn_noftz_f32_slowpath)
$__internal_0_$__cuda_sm3x_div_rn_noftz_f32_slowpath:
[----:B------:R-:W-:Y:S01]  /*2c10*/  SHF.R.U32.HI R20, RZ, 0x17, R7 ;  /* 0x00000017ff147819 */ /* 0x000fe20000011607 */
[----:B------:R-:W-:Y:S01]  /*2c20*/  BSSY.RECONVERGENT B0, `(.L_x_53) ;  /* 0x0000063000007945 */ /* 0x000fe20003800200 */
[----:B------:R-:W-:Y:S02]  /*2c30*/  SHF.R.U32.HI R27, RZ, 0x17, R2 ;  /* 0x00000017ff1b7819 */ /* 0x000fe40000011602 */
[----:B------:R-:W-:Y:S02]  /*2c40*/  LOP3.LUT R20, R20, 0xff, RZ, 0xc0, !PT ;  /* 0x000000ff14147812 */ /* 0x000fe400078ec0ff */
[----:B------:R-:W-:Y:S02]  /*2c50*/  LOP3.LUT R27, R27, 0xff, RZ, 0xc0, !PT ;  /* 0x000000ff1b1b7812 */ /* 0x000fe400078ec0ff */
[----:B------:R-:W-:Y:S02]  /*2c60*/  IADD3 R23, PT, PT, R20, -0x1, RZ ;  /* 0xffffffff14177810 */ /* 0x000fe40007ffe0ff */
[----:B------:R-:W-:Y:S01]  /*2c70*/  MOV R25, R7 ;  /* 0x0000000700197202 */ /* 0x000fe20000000f00 */
[----:B------:R-:W-:Y:S01]  /*2c80*/  VIADD R24, R27, 0xffffffff ;  /* 0xffffffff1b187836 */ /* 0x000fe20000000000 */
[----:B------:R-:W-:-:S04]  /*2c90*/  ISETP.GT.U32.AND P0, PT, R23, 0xfd, PT ;  /* 0x000000fd1700780c */ /* 0x000fc80003f04070 */
[----:B------:R-:W-:-:S13]  /*2ca0*/  ISETP.GT.U32.OR P0, PT, R24, 0xfd, P0 ;  /* 0x000000fd1800780c */ /* 0x000fda0000704470 */
[----:B------:R-:W-:Y:S01]  /*2cb0*/  @!P0 IMAD.MOV.U32 R18, RZ, RZ, RZ ;  /* 0x000000ffff128224 */ /* 0x000fe200078e00ff */
[----:B------:R-:W-:Y:S06]  /*2cc0*/  @!P0 BRA `(.L_x_54) ;  /* 0x00000000005c8947 */ /* 0x000fec0003800000 */
[----:B------:R-:W-:Y:S02]  /*2cd0*/  FSETP.GTU.FTZ.AND P0, PT, |R2|, +INF , PT ;  /* 0x7f8000000200780b */ /* 0x000fe40003f1c200 */
[----:B------:R-:W-:-:S04]  /*2ce0*/  FSETP.GTU.FTZ.AND P1, PT, |R7|, +INF , PT ;  /* 0x7f8000000700780b */ /* 0x000fc80003f3c200 */
[----:B------:R-:W-:-:S13]  /*2cf0*/  PLOP3.LUT P0, PT, P0, P1, PT, 0xf8, 0x8f ;  /* 0x00000000008f781c */ /* 0x000fda0000703f70 */
[----:B------:R-:W-:Y:S05]  /*2d00*/  @P0 BRA `(.L_x_55) ;  /* 0x00000004004c0947 */ /* 0x000fea0003800000 */
[----:B------:R-:W-:-:S13]  /*2d10*/  LOP3.LUT P0, RZ, R25, 0x7fffffff, R2, 0xc8, !PT ;  /* 0x7fffffff19ff7812 */ /* 0x000fda000780c802 */
[----:B------:R-:W-:Y:S05]  /*2d20*/  @!P0 BRA `(.L_x_56) ;  /* 0x00000004003c8947 */ /* 0x000fea0003800000 */
[C---:B------:R-:W-:Y:S02]  /*2d30*/  FSETP.NEU.FTZ.AND P3, PT, |R2|.reuse, +INF , PT ;  /* 0x7f8000000200780b */ /* 0x040fe40003f7d200 */
[----:B------:R-:W-:Y:S02]  /*2d40*/  FSETP.NEU.FTZ.AND P1, PT, |R7|, +INF , PT ;  /* 0x7f8000000700780b */ /* 0x000fe40003f3d200 */
[----:B------:R-:W-:-:S11]  /*2d50*/  FSETP.NEU.FTZ.AND P0, PT, |R2|, +INF , PT ;  /* 0x7f8000000200780b */ /* 0x000fd60003f1d200 */
[----:B------:R-:W-:Y:S05]  /*2d60*/  @!P1 BRA !P3, `(.L_x_56) ;  /* 0x00000004002c9947 */ /* 0x000fea0005800000 */
[----:B------:R-:W-:-:S04]  /*2d70*/  LOP3.LUT P3, RZ, R2, 0x7fffffff, RZ, 0xc0, !PT ;  /* 0x7fffffff02ff7812 */ /* 0x000fc8000786c0ff */
[----:B------:R-:W-:-:S13]  /*2d80*/  PLOP3.LUT P1, PT, P1, P3, PT, 0x2f, 0xf2 ;  /* 0x0000000000f2781c */ /* 0x000fda0000f26577 */
[----:B------:R-:W-:Y:S05]  /*2d90*/  @P1 BRA `(.L_x_57) ;  /* 0x0000000400181947 */ /* 0x000fea0003800000 */
[----:B------:R-:W-:-:S04]  /*2da0*/  LOP3.LUT P1, RZ, R25, 0x7fffffff, RZ, 0xc0, !PT ;  /* 0x7fffffff19ff7812 */ /* 0x000fc8000782c0ff */
[----:B------:R-:W-:-:S13]  /*2db0*/  PLOP3.LUT P0, PT, P0, P1, PT, 0x2f, 0xf2 ;  /* 0x0000000000f2781c */ /* 0x000fda0000702577 */
[----:B------:R-:W-:Y:S05]  /*2dc0*/  @P0 BRA `(.L_x_58) ;  /* 0x0000000400000947 */ /* 0x000fea0003800000 */
[----:B------:R-:W-:Y:S02]  /*2dd0*/  ISETP.GE.AND P0, PT, R24, RZ, PT ;  /* 0x000000ff1800720c */ /* 0x000fe40003f06270 */
[----:B------:R-:W-:-:S11]  /*2de0*/  ISETP.GE.AND P1, PT, R23, RZ, PT ;  /* 0x000000ff1700720c */ /* 0x000fd60003f26270 */
[----:B------:R-:W-:Y:S01]  /*2df0*/  @P0 MOV R18, RZ ;  /* 0x000000ff00120202 */ /* 0x000fe20000000f00 */
[----:B------:R-:W-:Y:S02]  /*2e00*/  @!P0 IMAD.MOV.U32 R18, RZ, RZ, -0x40 ;  /* 0xffffffc0ff128424 */ /* 0x000fe400078e00ff */
[----:B------:R-:W-:Y:S01]  /*2e10*/  @!P0 FFMA R2, R2, 1.84467440737095516160e+19, RZ ;  /* 0x5f80000002028823 */ /* 0x000fe200000000ff */
[----:B------:R-:W-:Y:S02]  /*2e20*/  @!P1 FFMA R25, R7, 1.84467440737095516160e+19, RZ ;  /* 0x5f80000007199823 */ /* 0x000fe400000000ff */
[----:B------:R-:W-:-:S07]  /*2e30*/  @!P1 IADD3 R18, PT, PT, R18, 0x40, RZ ;  /* 0x0000004012129810 */ /* 0x000fce0007ffe0ff */
.L_x_54:
[----:B------:R-:W-:Y:S01]  /*2e40*/  LEA R24, R20, 0xc0800000, 0x17 ;  /* 0xc080000014187811 */ /* 0x000fe200078eb8ff */
[----:B------:R-:W-:Y:S01]  /*2e50*/  BSSY.RECONVERGENT B1, `(.L_x_59) ;  /* 0x0000036000017945 */ /* 0x000fe20003800200 */
[----:B------:R-:W-:-:S03]  /*2e60*/  IADD3 R27, PT, PT, R27, -0x7f, RZ ;  /* 0xffffff811b1b7810 */ /* 0x000fc60007ffe0ff */
[----:B------:R-:W-:Y:S02]  /*2e70*/  IMAD.IADD R25, R25, 0x1, -R24 ;  /* 0x0000000119197824 */ /* 0x000fe400078e0a18 */
[C---:B------:R-:W-:Y:S01]  /*2e80*/  IMAD R2, R27.reuse, -0x800000, R2 ;  /* 0xff8000001b027824 */ /* 0x040fe200078e0202 */
[----:B------:R-:W-:Y:S01]  /*2e90*/  IADD3 R27, PT, PT, R27, 0x7f, -R20 ;  /* 0x0000007f1b1b7810 */ /* 0x000fe20007ffe814 */
[----:B------:R0:W1:Y:S04]  /*2ea0*/  MUFU.RCP R24, R25 ;  /* 0x0000001900187308 */ /* 0x0000680000001000 */
[----:B------:R-:W-:Y:S02]  /*2eb0*/  IMAD.IADD R27, R27, 0x1, R18 ;  /* 0x000000011b1b7824 */ /* 0x000fe400078e0212 */
[----:B0-----:R-:W-:-:S04]  /*2ec0*/  FADD.FTZ R25, -R25, -RZ ;  /* 0x800000ff19197221 */ /* 0x001fc80000010100 */
[----:B-1----:R-:W-:-:S04]  /*2ed0*/  FFMA R23, R24, R25, 1 ;  /* 0x3f80000018177423 */ /* 0x002fc80000000019 */
[----:B------:R-:W-:-:S04]  /*2ee0*/  FFMA R23, R24, R23, R24 ;  /* 0x0000001718177223 */ /* 0x000fc80000000018 */
[----:B------:R-:W-:-:S04]  /*2ef0*/  FFMA R24, R2, R23, RZ ;  /* 0x0000001702187223 */ /* 0x000fc800000000ff */
[----:B------:R-:W-:-:S04]  /*2f00*/  FFMA R26, R25, R24, R2 ;  /* 0x00000018191a7223 */ /* 0x000fc80000000002 */
[----:B------:R-:W-:-:S04]  /*2f10*/  FFMA R26, R23, R26, R24 ;  /* 0x0000001a171a7223 */ /* 0x000fc80000000018 */
[----:B------:R-:W-:-:S04]  /*2f20*/  FFMA R25, R25, R26, R2 ;  /* 0x0000001a19197223 */ /* 0x000fc80000000002 */
[----:B------:R-:W-:-:S05]  /*2f30*/  FFMA R2, R23, R25, R26 ;  /* 0x0000001917027223 */ /* 0x000fca000000001a */
[----:B------:R-:W-:-:S04]  /*2f40*/  SHF.R.U32.HI R20, RZ, 0x17, R2 ;  /* 0x00000017ff147819 */ /* 0x000fc80000011602 */
[----:B------:R-:W-:-:S04]  /*2f50*/  LOP3.LUT R18, R20, 0xff, RZ, 0xc0, !PT ;  /* 0x000000ff14127812 */ /* 0x000fc800078ec0ff */
[----:B------:R-:W-:-:S05]  /*2f60*/  IADD3 R18, PT, PT, R18, R27, RZ ;  /* 0x0000001b12127210 */ /* 0x000fca0007ffe0ff */
[----:B------:R-:W-:-:S05]  /*2f70*/  VIADD R20, R18, 0xffffffff ;  /* 0xffffffff12147836 */ /* 0x000fca0000000000 */
[----:B------:R-:W-:-:S13]  /*2f80*/  ISETP.GE.U32.AND P0, PT, R20, 0xfe, PT ;  /* 0x000000fe1400780c */ /* 0x000fda0003f06070 */
[----:B------:R-:W-:Y:S05]  /*2f90*/  @!P0 BRA `(.L_x_60) ;  /* 0x0000000000808947 */ /* 0x000fea0003800000 */
[----:B------:R-:W-:-:S13]  /*2fa0*/  ISETP.GT.AND P0, PT, R18, 0xfe, PT ;  /* 0x000000fe1200780c */ /* 0x000fda0003f04270 */
[----:B------:R-:W-:Y:S05]  /*2fb0*/  @P0 BRA `(.L_x_61) ;  /* 0x00000000006c0947 */ /* 0x000fea0003800000 */
[----:B------:R-:W-:-:S13]  /*2fc0*/  ISETP.GE.AND P0, PT, R18, 0x1, PT ;  /* 0x000000011200780c */ /* 0x000fda0003f06270 */
[----:B------:R-:W-:Y:S05]  /*2fd0*/  @P0 BRA `(.L_x_62) ;  /* 0x0000000000740947 */ /* 0x000fea0003800000 */
[----:B------:R-:W-:Y:S02]  /*2fe0*/  ISETP.GE.AND P0, PT, R18, -0x18, PT ;  /* 0xffffffe81200780c */ /* 0x000fe40003f06270 */
[----:B------:R-:W-:-:S11]  /*2ff0*/  LOP3.LUT R2, R2, 0x80000000, RZ, 0xc0, !PT ;  /* 0x8000000002027812 */ /* 0x000fd600078ec0ff */
[----:B------:R-:W-:Y:S05]  /*3000*/  @!P0 BRA `(.L_x_62) ;  /* 0x0000000000688947 */ /* 0x000fea0003800000 */
[CCC-:B------:R-:W-:Y:S01]  /*3010*/  FFMA.RZ R20, R23.reuse, R25.reuse, R26.reuse ;  /* 0x0000001917147223 */ /* 0x1c0fe2000000c01a */
[CCC-:B------:R-:W-:Y:S01]  /*3020*/  FFMA.RP R24, R23.reuse, R25.reuse, R26.reuse ;  /* 0x0000001917187223 */ /* 0x1c0fe2000000801a */
[----:B------:R-:W-:Y:S01]  /*3030*/  FFMA.RM R25, R23, R25, R26 ;  /* 0x0000001917197223 */ /* 0x000fe2000000401a */
[----:B------:R-:W-:Y:S02]  /*3040*/  IADD3 R23, PT, PT, R18, 0x20, RZ ;  /* 0x0000002012177810 */ /* 0x000fe40007ffe0ff */
[----:B------:R-:W-:Y:S02]  /*3050*/  LOP3.LUT R20, R20, 0x7fffff, RZ, 0xc0, !PT ;  /* 0x007fffff14147812 */ /* 0x000fe400078ec0ff */
[----:B------:R-:W-:Y:S02]  /*3060*/  ISETP.NE.AND P3, PT, R18, RZ, PT ;  /* 0x000000ff1200720c */ /* 0x000fe40003f65270 */
[----:B------:R-:W-:Y:S02]  /*3070*/  LOP3.LUT R20, R20, 0x800000, RZ, 0xfc, !PT ;  /* 0x0080000014147812 */ /* 0x000fe400078efcff */
[----:B------:R-:W-:Y:S01]  /*3080*/  ISETP.NE.AND P1, PT, R18, RZ, PT ;  /* 0x000000ff1200720c */ /* 0x000fe20003f25270 */
[----:B------:R-:W-:Y:S01]  /*3090*/  IMAD.MOV R18, RZ, RZ, -R18 ;  /* 0x000000ffff127224 */ /* 0x000fe200078e0a12 */
[----:B------:R-:W-:-:S02]  /*30a0*/  SHF.L.U32 R23, R20, R23, RZ ;  /* 0x0000001714177219 */ /* 0x000fc400000006ff */
[----:B------:R-:W-:Y:S02]  /*30b0*/  FSETP.NEU.FTZ.AND P0, PT, R24, R25, PT ;  /* 0x000000191800720b */ /* 0x000fe40003f1d000 */
[----:B------:R-:W-:Y:S02]  /*30c0*/  SEL R25, R18, RZ, P3 ;  /* 0x000000ff12197207 */ /* 0x000fe40001800000 */
[----:B------:R-:W-:Y:S02]  /*30d0*/  ISETP.NE.AND P1, PT, R23, RZ, P1 ;  /* 0x000000ff1700720c */ /* 0x000fe40000f25270 */
[----:B------:R-:W-:Y:S02]  /*30e0*/  SHF.R.U32.HI R23, RZ, R25, R20 ;  /* 0x00000019ff177219 */ /* 0x000fe40000011614 */
[----:B------:R-:W-:Y:S02]  /*30f0*/  PLOP3.LUT P0, PT, P0, P1, PT, 0xf8, 0x8f ;  /* 0x00000000008f781c */ /* 0x000fe40000703f70 */
[----:B------:R-:W-:-:S02]  /*3100*/  SHF.R.U32.HI R20, RZ, 0x1, R23 ;  /* 0x00000001ff147819 */ /* 0x000fc40000011617 */
[----:B------:R-:W-:-:S04]  /*3110*/  SEL R25, RZ, 0x1, !P0 ;  /* 0x00000001ff197807 */ /* 0x000fc80004000000 */
[----:B------:R-:W-:-:S04]  /*3120*/  LOP3.LUT R18, R25, 0x1, R20, 0xf8, !PT ;  /* 0x0000000119127812 */ /* 0x000fc800078ef814 */
[----:B------:R-:W-:-:S04]  /*3130*/  LOP3.LUT R23, R18, R23, RZ, 0xc0, !PT ;  /* 0x0000001712177212 */ /* 0x000fc800078ec0ff */
[----:B------:R-:W-:-:S04]  /*3140*/  IADD3 R23, PT, PT, R20, R23, RZ ;  /* 0x0000001714177210 */ /* 0x000fc80007ffe0ff */
[----:B------:R-:W-:Y:S01]  /*3150*/  LOP3.LUT R2, R23, R2, RZ, 0xfc, !PT ;  /* 0x0000000217027212 */ /* 0x000fe200078efcff */
[----:B------:R-:W-:Y:S06]  /*3160*/  BRA `(.L_x_62) ;  /* 0x0000000000107947 */ /* 0x000fec0003800000 */
.L_x_61:
[----:B------:R-:W-:-:S04]  /*3170*/  LOP3.LUT R2, R2, 0x80000000, RZ, 0xc0, !PT ;  /* 0x8000000002027812 */ /* 0x000fc800078ec0ff */
[----:B------:R-:W-:Y:S01]  /*3180*/  LOP3.LUT R2, R2, 0x7f800000, RZ, 0xfc, !PT ;  /* 0x7f80000002027812 */ /* 0x000fe200078efcff */
[----:B------:R-:W-:Y:S06]  /*3190*/  BRA `(.L_x_62) ;  /* 0x0000000000047947 */ /* 0x000fec0003800000 */
.L_x_60:
[----:B------:R-:W-:-:S07]  /*31a0*/  IMAD R2, R27, 0x800000, R2 ;  /* 0x008000001b027824 */ /* 0x000fce00078e0202 */
.L_x_62:
[----:B------:R-:W-:Y:S05]  /*31b0*/  BSYNC.RECONVERGENT B1 ;  /* 0x0000000000017941 */ /* 0x000fea0003800200 */
.L_x_59:
[----:B------:R-:W-:Y:S05]  /*31c0*/  BRA `(.L_x_63) ;  /* 0x0000000000207947 */ /* 0x000fea0003800000 */
.L_x_58:
[----:B------:R-:W-:-:S04]  /*31d0*/  LOP3.LUT R2, R25, 0x80000000, R2, 0x48, !PT ;  /* 0x8000000019027812 */ /* 0x000fc800078e4802 */
[----:B------:R-:W-:Y:S01]  /*31e0*/  LOP3.LUT R2, R2, 0x7f800000, RZ, 0xfc, !PT ;  /* 0x7f80000002027812 */ /* 0x000fe200078efcff */
[----:B------:R-:W-:Y:S06]  /*31f0*/  BRA `(.L_x_63) ;  /* 0x0000000000147947 */ /* 0x000fec0003800000 */
.L_x_57:
[----:B------:R-:W-:Y:S01]  /*3200*/  LOP3.LUT R2, R25, 0x80000000, R2, 0x48, !PT ;  /* 0x8000000019027812 */ /* 0x000fe200078e4802 */
[----:B------:R-:W-:Y:S06]  /*3210*/  BRA `(.L_x_63) ;  /* 0x00000000000c7947 */ /* 0x000fec0003800000 */
.L_x_56:
[----:B------:R-:W0:Y:S01]  /*3220*/  MUFU.RSQ R2, -QNAN ;  /* 0xffc0000000027908 */ /* 0x000e220000001400 */
[----:B------:R-:W-:Y:S05]  /*3230*/  BRA `(.L_x_63) ;  /* 0x0000000000047947 */ /* 0x000fea0003800000 */
.L_x_55:
[----:B------:R-:W-:-:S07]  /*3240*/  FADD.FTZ R2, R2, R7 ;  /* 0x0000000702027221 */ /* 0x000fce0000010000 */
.L_x_63:
[----:B------:R-:W-:Y:S05]  /*3250*/  BSYNC.RECONVERGENT B0 ;  /* 0x0000000000007941 */ /* 0x000fea0003800200 */
.L_x_53:
[----:B------:R-:W-:-:S04]  /*3260*/  HFMA2 R23, -RZ, RZ, 0, 0 ;  /* 0x00000000ff177431 */ /* 0x000fc800000001ff */
[----:B0-----:R-:W-:Y:S05]  /*3270*/  RET.REL.NODEC R22 `(stochf_many_series_one_param_f32) ;  /* 0xffffffcc16607950 */ /* 0x001fea0003c3ffff */
.L_x_64:
[----:B------:R-:W-:-:S00]  /*3280*/  BRA `(.L_x_64) ;  /* 0xfffffffc00fc7947 */ /* 0x000fc0000383ffff */
[----:B------:R-:W-:-:S00]  /*3290*/  NOP ;  /* 0x0000000000007918 */ /* 0x000fc00000000000 */
        /* <DEDUP_REMOVED lines=14> */
.L_x_134:


//--------------------- .text.stochf_batch_f32    --------------------------
	.section	.text.stochf_batch_f32,"ax",@progbits
	.align	128
        .global         stochf_batch_f32
        .type           stochf_batch_f32,@function
        .size           stochf_batch_f32,(.L_x_135 - stochf_batch_f32)
        .other          stochf_batch_f32,@"STO_CUDA_ENTRY STV_DEFAULT"
stochf_batch_f32:
.text.stochf_batch_f32:
[----:B------:R-:W-:Y:S01]  /*0000*/  LDC R1, c[0x0][0x37c] ;  /* 0x0000df00ff017b82 */ /* 0x000fe20000000800 */
[----:B------:R-:W0:Y:S01]  /*0010*/  S2R R13, SR_CTAID.X ;  /* 0x00000000000d7919 */ /* 0x000e220000002500 */
[----:B------:R-:W0:Y:S02]  /*0020*/  LDCU UR4, c[0x0][0x3e4] ;  /* 0x00007c80ff0477ac */ /* 0x000e240008000800 */
[----:B0-----:R-:W-:-:S13]  /*0030*/  ISETP.GE.AND P0, PT, R13, UR4, PT ;  /* 0x000000040d007c0c */ /* 0x001fda000bf06270 */
[----:B------:R-:W-:Y:S05]  /*0040*/  @P0 EXIT ;  /* 0x000000000000094d */ /* 0x000fea0003800000 */
[----:B------:R-:W0:Y:S02]  /*0050*/  LDCU.64 UR6, c[0x0][0x3d8] ;  /* 0x00007b00ff0677ac */ /* 0x000e240008000a00 */
[----:B0-----:R-:W-:-:S04]  /*0060*/  MOV R15, UR6 ;  /* 0x00000006000f7c02 */ /* 0x001fc80008000f00 */
[----:B------:R-:W-:-:S04]  /*0070*/  ISETP.LE.AND P0, PT, R15, UR7, PT ;  /* 0x000000070f007c0c */ /* 0x000fc8000bf03270 */
[----:B------:R-:W-:-:S13]  /*0080*/  ISETP.GT.OR P0, PT, RZ, UR7, P0 ;  /* 0x00000007ff007c0c */ /* 0x000fda0008704670 */
[----:B------:R-:W-:Y:S05]  /*0090*/  @P0 EXIT ;  /* 0x000000000000094d */ /* 0x000fea0003800000 */
[----:B------:R-:W0:Y:S01]  /*00a0*/  LDC.64 R2, c[0x0][0x3c0] ;  /* 0x0000f000ff027b82 */ /* 0x000e220000000a00 */
[----:B------:R-:W1:Y:S01]  /*00b0*/  LDCU.64 UR4, c[0x0][0x358] ;  /* 0x00006b00ff0477ac */ /* 0x000e620008000a00 */
[----:B------:R-:W2:Y:S06]  /*00c0*/  LDCU UR6, c[0x0][0x3e0] ;  /* 0x00007c00ff0677ac */ /* 0x000eac0008000800 */
[----:B------:R-:W3:Y:S01]  /*00d0*/  LDC.64 R4, c[0x0][0x3c8] ;  /* 0x0000f200ff047b82 */ /* 0x000ee20000000a00 */
[----:B0-----:R-:W-:-:S05]  /*00e0*/  IMAD.WIDE.U32 R2, R13, 0x4, R2 ;  /* 0x000000040d027825 */ /* 0x001fca00078e0002 */
[----:B-1----:R-:W2:Y:S01]  /*00f0*/  LDG.E.CONSTANT R7, desc[UR4][R2.64] ;  /* 0x0000000402077981 */ /* 0x002ea2000c1e9900 */
[----:B---3--:R-:W-:-:S05]  /*0100*/  IMAD.WIDE.U32 R4, R13, 0x4, R4 ;  /* 0x000000040d047825 */ /* 0x008fca00078e0004 */
[----:B------:R-:W2:Y:S02]  /*0110*/  LDG.E.CONSTANT R11, desc[UR4][R4.64] ;  /* 0x00000004040b7981 */ /* 0x000ea4000c1e9900 */
[----:B--2---:R-:W-:-:S04]  /*0120*/  VIMNMX3 R0, R7, UR6, R11, PT ;  /* 0x0000000607007c0f */ /* 0x004fc8000b80010b */
[----:B------:R-:W-:-:S13]  /*0130*/  ISETP.GE.AND P0, PT, R0, 0x1, PT ;  /* 0x000000010000780c */ /* 0x000fda0003f06270 */
[----:B------:R-:W-:Y:S05]  /*0140*/  @!P0 EXIT ;  /* 0x000000000000894d */ /* 0x000fea0003800000 */
[----:B------:R-:W0:Y:S02]  /*0150*/  LDC.64 R2, c[0x0][0x3d0] ;  /* 0x0000f400ff027b82 */ /* 0x000e240000000a00 */
[----:B0-----:R-:W-:-:S05]  /*0160*/  IMAD.WIDE.U32 R2, R13, 0x4, R2 ;  /* 0x000000040d027825 */ /* 0x001fca00078e0002 */
[----:B------:R0:W5:Y:S01]  /*0170*/  LDG.E.CONSTANT R5, desc[UR4][R2.64] ;  /* 0x0000000402057981 */ /* 0x000162000c1e9900 */
[----:B------:R-:W-:-:S05]  /*0180*/  VIADD R8, R7, UR7 ;  /* 0x0000000707087c36 */ /* 0x000fca0008000000 */
[C---:B------:R-:W-:Y:S02]  /*0190*/  ISETP.GT.AND P0, PT, R8.reuse, R15, PT ;  /* 0x0000000f0800720c */ /* 0x040fe40003f04270 */
[----:B------:R-:W-:-:S04]  /*01a0*/  IADD3 R4, PT, PT, R8, -0x1, RZ ;  /* 0xffffffff08047810 */ /* 0x000fc80007ffe0ff */
[----:B------:R-:W-:-:S07]  /*01b0*/  IADD3 R0, PT, PT, R11, -0x1, R4 ;  /* 0xffffffff0b007810 */ /* 0x000fce0007ffe004 */
[----:B0-----:R-:W-:Y:S05]  /*01c0*/  @!P0 BRA `(.L_x_65) ;  /* 0x0000000000388947 */ /* 0x001fea0003800000 */
[----:B------:R-:W0:Y:S01]  /*01d0*/  S2R R6, SR_TID.X ;  /* 0x0000000000067919 */ /* 0x000e220000002100 */
[----:B------:R-:W-:-:S04]  /*01e0*/  VIMNMX R0, PT, PT, R0, R15, PT ;  /* 0x0000000f00007248 */ /* 0x000fc80003fe0100 */
[----:B0-----:R-:W-:-:S13]  /*01f0*/  ISETP.GE.AND P0, PT, R6, R0, PT ;  /* 0x000000000600720c */ /* 0x001fda0003f06270 */
[----:B------:R-:W-:Y:S05]  /*0200*/  @P0 EXIT ;  /* 0x000000000000094d */ /* 0x000fea0003800000 */
[----:B-----5:R-:W0:Y:S01]  /*0210*/  LDC.64 R4, c[0x0][0x3f0] ;  /* 0x0000fc00ff047b82 */ /* 0x020e220000000a00 */
[----:B------:R-:W-:Y:S01]  /*0220*/  IMAD.MOV.U32 R7, RZ, RZ, 0x7fffffff ;  /* 0x7fffffffff077424 */ /* 0x000fe200078e00ff */
[----:B------:R-:W1:Y:S06]  /*0230*/  LDCU UR6, c[0x0][0x360] ;  /* 0x00006c00ff0677ac */ /* 0x000e6c0008000800 */
.L_x_66:
[----:B--2---:R-:W-:Y:S01]  /*0240*/  IMAD R3, R13, R15, R6 ;  /* 0x0000000f0d037224 */ /* 0x004fe200078e0206 */
[----:B-1----:R-:W-:-:S03]  /*0250*/  IADD3 R6, PT, PT, R6, UR6, RZ ;  /* 0x0000000606067c10 */ /* 0x002fc6000fffe0ff */
[----:B0-----:R-:W-:Y:S01]  /*0260*/  IMAD.WIDE R2, R3, 0x4, R4 ;  /* 0x0000000403027825 */ /* 0x001fe200078e0204 */
[----:B------:R-:W-:-:S04]  /*0270*/  ISETP.GE.AND P0, PT, R6, R0, PT ;  /* 0x000000000600720c */ /* 0x000fc80003f06270 */
[----:B------:R2:W-:Y:S09]  /*0280*/  STG.E desc[UR4][R2.64], R7 ;  /* 0x0000000702007986 */ /* 0x0005f2000c101904 */
[----:B------:R-:W-:Y:S05]  /*0290*/  @!P0 BRA `(.L_x_66) ;  /* 0xfffffffc00e88947 */ /* 0x000fea000383ffff */
[----:B------:R-:W-:Y:S05]  /*02a0*/  EXIT ;  /* 0x000000000000794d */ /* 0x000fea0003800000 */
.L_x_65:
[----:B------:R-:W0:Y:S01]  /*02b0*/  S2R R3, SR_TID.X ;  /* 0x0000000000037919 */ /* 0x000e220000002100 */
[----:B------:R-:W-:Y:S01]  /*02c0*/  VIMNMX R2, PT, PT, R0, R15, PT ;  /* 0x0000000f00027248 */ /* 0x000fe20003fe0100 */
[----:B------:R-:W-:Y:S01]  /*02d0*/  BSSY.RECONVERGENT B0, `(.L_x_67) ;  /* 0x000000e000007945 */ /* 0x000fe20003800200 */
[C---:B0-----:R-:W-:Y:S02]  /*02e0*/  ISETP.GE.U32.AND P0, PT, R3.reuse, R4, PT ;  /* 0x000000040300720c */ /* 0x041fe40003f06070 */
[----:B------:R-:W-:-:S11]  /*02f0*/  ISETP.GE.AND P1, PT, R3, R2, PT ;  /* 0x000000020300720c */ /* 0x000fd60003f26270 */
[----:B------:R-:W-:Y:S05]  /*0300*/  @P0 BRA `(.L_x_68) ;  /* 0x0000000000280947 */ /* 0x000fea0003800000 */
[----:B------:R-:W0:Y:S01]  /*0310*/  LDC R9, c[0x0][0x360] ;  /* 0x0000d800ff097b82 */ /* 0x000e220000000800 */
[----:B------:R-:W-:Y:S01]  /*0320*/  IMAD.MOV.U32 R0, RZ, RZ, R3 ;  /* 0x000000ffff007224 */ /* 0x000fe200078e0003 */
[----:B------:R-:W-:-:S06]  /*0330*/  MOV R21, 0x7fffffff ;  /* 0x7fffffff00157802 */ /* 0x000fcc0000000f00 */
[----:B------:R-:W1:Y:S02]  /*0340*/  LDC.64 R18, c[0x0][0x3e8] ;  /* 0x0000fa00ff127b82 */ /* 0x000e640000000a00 */
.L_x_69:
[--C-:B--2---:R-:W-:Y:S02]  /*0350*/  IMAD R17, R13, R15, R0.reuse ;  /* 0x0000000f0d117224 */ /* 0x104fe400078e0200 */
[----:B0-----:R-:W-:Y:S02]  /*0360*/  IMAD.IADD R0, R9, 0x1, R0 ;  /* 0x0000000109007824 */ /* 0x001fe400078e0200 */
[----:B-1----:R-:W-:-:S03]  /*0370*/  IMAD.WIDE R16, R17, 0x4, R18 ;  /* 0x0000000411107825 */ /* 0x002fc600078e0212 */
[----:B------:R-:W-:Y:S02]  /*0380*/  ISETP.GE.AND P0, PT, R0, R4, PT ;  /* 0x000000040000720c */ /* 0x000fe40003f06270 */
[----:B------:R2:W-:Y:S11]  /*0390*/  STG.E desc[UR4][R16.64], R21 ;  /* 0x0000001510007986 */ /* 0x0005f6000c101904 */
[----:B------:R-:W-:Y:S05]  /*03a0*/  @!P0 BRA `(.L_x_69) ;  /* 0xfffffffc00e88947 */ /* 0x000fea000383ffff */
.L_x_68:
[----:B------:R-:W-:Y:S05]  /*03b0*/  BSYNC.RECONVERGENT B0 ;  /* 0x0000000000007941 */ /* 0x000fea0003800200 */
.L_x_67:
[----:B------:R-:W-:Y:S04]  /*03c0*/  BSSY.RECONVERGENT B0, `(.L_x_70) ;  /* 0x000000c000007945 */ /* 0x000fe80003800200 */
[----:B------:R-:W-:Y:S05]  /*03d0*/  @P1 BRA `(.L_x_71) ;  /* 0x0000000000281947 */ /* 0x000fea0003800000 */
[----:B------:R-:W0:Y:S01]  /*03e0*/  LDC R9, c[0x0][0x360] ;  /* 0x0000d800ff097b82 */ /* 0x000e220000000800 */
[----:B------:R-:W-:Y:S01]  /*03f0*/  MOV R0, R3 ;  /* 0x0000000300007202 */ /* 0x000fe20000000f00 */
[----:B--2---:R-:W-:-:S06]  /*0400*/  IMAD.MOV.U32 R21, RZ, RZ, 0x7fffffff ;  /* 0x7fffffffff157424 */ /* 0x004fcc00078e00ff */
[----:B------:R-:W1:Y:S02]  /*0410*/  LDC.64 R18, c[0x0][0x3f0] ;  /* 0x0000fc00ff127b82 */ /* 0x000e640000000a00 */
.L_x_72:
[----:B---3--:R-:W-:Y:S01]  /*0420*/  IMAD R17, R13, R15, R0 ;  /* 0x0000000f0d117224 */ /* 0x008fe200078e0200 */
[----:B0-----:R-:W-:-:S03]  /*0430*/  IADD3 R0, PT, PT, R9, R0, RZ ;  /* 0x0000000009007210 */ /* 0x001fc60007ffe0ff */
[----:B-1----:R-:W-:Y:S01]  /*0440*/  IMAD.WIDE R16, R17, 0x4, R18 ;  /* 0x0000000411107825 */ /* 0x002fe200078e0212 */
[----:B------:R-:W-:-:S04]  /*0450*/  ISETP.GE.AND P0, PT, R0, R2, PT ;  /* 0x000000020000720c */ /* 0x000fc80003f06270 */
[----:B------:R3:W-:Y:S09]  /*0460*/  STG.E desc[UR4][R16.64], R21 ;  /* 0x0000001510007986 */ /* 0x0007f2000c101904 */
[----:B------:R-:W-:Y:S05]  /*0470*/  @!P0 BRA `(.L_x_72) ;  /* 0xfffffffc00e88947 */ /* 0x000fea000383ffff */
.L_x_71:
[----:B------:R-:W-:Y:S05]  /*0480*/  BSYNC.RECONVERGENT B0 ;  /* 0x0000000000007941 */ /* 0x000fea0003800200 */
.L_x_70:
[----:B------:R-:W-:Y:S01]  /*0490*/  IMAD.IADD R6, R4, 0x1, R3 ;  /* 0x0000000104067824 */ /* 0x000fe200078e0203 */
[----:B------:R-:W-:Y:S04]  /*04a0*/  BAR.SYNC.DEFER_BLOCKING 0x0 ;  /* 0x0000000000007b1d */ /* 0x000fe80000010000 */
[----:B------:R-:W-:Y:S02]  /*04b0*/  ISETP.GE.AND P0, PT, R6, R15, PT ;  /* 0x0000000f0600720c */ /* 0x000fe40003f06270 */
[----:B------:R-:W0:Y:S01]  /*04c0*/  LDCU UR7, c[0x0][0x3d8] ;  /* 0x00007b00ff0777ac */ /* 0x000e220008000800 */
[----:B------:R-:W-:Y:S01]  /*04d0*/  BSSY.RECONVERGENT B2, `(.L_x_73) ;  /* 0x0000052000027945 */ /* 0x000fe20003800200 */
[----:B------:R-:W1:Y:S01]  /*04e0*/  LDCU.64 UR8, c[0x0][0x3a8] ;  /* 0x00007500ff0877ac */ /* 0x000e620008000a00 */
[----:B------:R-:W4:Y:S08]  /*04f0*/  LDCU.64 UR10, c[0x0][0x3b0] ;  /* 0x00007600ff0a77ac */ /* 0x000f300008000a00 */
[----:B------:R-:W-:Y:S05]  /*0500*/  @P0 BRA `(.L_x_74) ;  /* 0x0000000400380947 */ /* 0x000fea0003800000 */
[----:B------:R-:W0:Y:S01]  /*0510*/  LDC.64 R28, c[0x0][0x398] ;  /* 0x0000e600ff1c7b82 */ /* 0x000e220000000a00 */
[----:B------:R-:W-:-:S07]  /*0520*/  MOV R2, R6 ;  /* 0x0000000600027202 */ /* 0x000fce0000000f00 */
[----:B--23--:R-:W2:Y:S08]  /*0530*/  LDC.64 R16, c[0x0][0x3e8] ;  /* 0x0000fa00ff107b82 */ /* 0x00ceb00000000a00 */
[----:B------:R-:W3:Y:S08]  /*0540*/  LDC.64 R22, c[0x0][0x3b8] ;  /* 0x0000ee00ff167b82 */ /* 0x000ef00000000a00 */
[----:B------:R-:W1:Y:S01]  /*0550*/  LDC.64 R20, c[0x0][0x3b0] ;  /* 0x0000ec00ff147b82 */ /* 0x000e620000000a00 */
[----:B0-----:R-:W-:-:S07]  /*0560*/  IMAD.WIDE.U32 R28, R7, 0x4, R28 ;  /* 0x00000004071c7825 */ /* 0x001fce00078e001c */
[----:B------:R-:W0:Y:S02]  /*0570*/  LDC.64 R18, c[0x0][0x390] ;  /* 0x0000e400ff127b82 */ /* 0x000e240000000a00 */
.L_x_79:
[C---:B------:R-:W-:Y:S02]  /*0580*/  IMAD.IADD R9, R2.reuse, 0x1, -R7 ;  /* 0x0000000102097824 */ /* 0x040fe400078e0a07 */
[----:B---3--:R-:W-:-:S04]  /*0590*/  IMAD.WIDE R14, R2, 0x4, R22 ;  /* 0x00000004020e7825 */ /* 0x008fc800078e0216 */
[----:B------:R-:W-:Y:S02]  /*05a0*/  IMAD.WIDE R24, R9, 0x4, R22 ;  /* 0x0000000409187825 */ /* 0x000fe400078e0216 */
[----:B------:R-:W3:Y:S04]  /*05b0*/  LDG.E.CONSTANT R14, desc[UR4][R14.64+0x4] ;  /* 0x000004040e0e7981 */ /* 0x000ee8000c1e9900 */
[----:B------:R-:W3:Y:S01]  /*05c0*/  LDG.E.CONSTANT R25, desc[UR4][R24.64+0x4] ;  /* 0x0000040418197981 */ /* 0x000ee2000c1e9900 */
[----:B------:R-:W-:Y:S01]  /*05d0*/  BSSY.RECONVERGENT B3, `(.L_x_75) ;  /* 0x0000039000037945 */ /* 0x000fe20003800200 */
[----:B------:R-:W-:Y:S02]  /*05e0*/  MOV R0, 0x7fffffff ;  /* 0x7fffffff00007802 */ /* 0x000fe40000000f00 */
[----:B---3--:R-:W-:-:S13]  /*05f0*/  ISETP.NE.AND P0, PT, R14, R25, PT ;  /* 0x000000190e00720c */ /* 0x008fda0003f05270 */
[----:B------:R-:W-:Y:S05]  /*0600*/  @P0 BRA `(.L_x_76) ;  /* 0x0000000000d40947 */ /* 0x000fea0003800000 */
[----:B------:R-:W3:Y:S01]  /*0610*/  LDG.E.CONSTANT R27, desc[UR4][R28.64] ;  /* 0x000000041c1b7981 */ /* 0x000ee2000c1e9900 */
[----:B------:R-:W3:Y:S08]  /*0620*/  LDC.64 R24, c[0x0][0x3a0] ;  /* 0x0000e800ff187b82 */ /* 0x000ef00000000a00 */
[----:B------:R-:W2:Y:S01]  /*0630*/  LDC.64 R14, c[0x0][0x3a8] ;  /* 0x0000ea00ff0e7b82 */ /* 0x000ea20000000a00 */
[----:B---3--:R-:W-:-:S06]  /*0640*/  IMAD.WIDE R24, R27, 0x4, R24 ;  /* 0x000000041b187825 */ /* 0x008fcc00078e0218 */
[----:B------:R-:W3:Y:S01]  /*0650*/  LDG.E.CONSTANT R24, desc[UR4][R24.64] ;  /* 0x0000000418187981 */ /* 0x000ee2000c1e9900 */
[----:B------:R-:W-:Y:S01]  /*0660*/  IMAD.MOV.U32 R10, RZ, RZ, -0x1 ;  /* 0xffffffffff0a7424 */ /* 0x000fe200078e00ff */
[----:B------:R-:W-:-:S04]  /*0670*/  SHF.R.S32.HI R31, RZ, 0x1f, R9 ;  /* 0x0000001fff1f7819 */ /* 0x000fc80000011409 */
[----:B------:R-:W-:Y:S01]  /*0680*/  SHF.L.U32 R27, R10, R27, RZ ;  /* 0x0000001b0a1b7219 */ /* 0x000fe200000006ff */
[----:B0-----:R-:W-:-:S06]  /*0690*/  IMAD.WIDE R32, R2, 0x4, R18 ;  /* 0x0000000402207825 */ /* 0x001fcc00078e0212 */
[----:B------:R-:W2:Y:S01]  /*06a0*/  LDG.E.CONSTANT R32, desc[UR4][R32.64] ;  /* 0x0000000420207981 */ /* 0x000ea2000c1e9900 */
[----:B---3--:R-:W-:Y:S02]  /*06b0*/  IADD3 R10, P0, PT, R9, R24, RZ ;  /* 0x00000018090a7210 */ /* 0x008fe40007f1e0ff */
[C---:B------:R-:W-:Y:S02]  /*06c0*/  IADD3 R27, PT, PT, R24.reuse, R2, R27 ;  /* 0x00000002181b7210 */ /* 0x040fe40007ffe01b */
[----:B------:R-:W-:Y:S02]  /*06d0*/  LEA.HI.X.SX32 R31, R24, R31, 0x1, P0 ;  /* 0x0000001f181f7211 */ /* 0x000fe400000f0eff */
[C---:B------:R-:W-:Y:S01]  /*06e0*/  SHF.L.U32 R26, R10.reuse, 0x2, RZ ;  /* 0x000000020a1a7819 */ /* 0x040fe200000006ff */
[----:B------:R-:W-:Y:S01]  /*06f0*/  VIADD R9, R27, 0x1 ;  /* 0x000000011b097836 */ /* 0x000fe20000000000 */
[----:B------:R-:W-:Y:S02]  /*0700*/  SHF.L.U64.HI R10, R10, 0x2, R31 ;  /* 0x000000020a0a7819 */ /* 0x000fe4000001021f */
[C---:B----4-:R-:W-:Y:S01]  /*0710*/  IADD3 R24, P1, PT, R26.reuse, UR10, RZ ;  /* 0x0000000a1a187c10 */ /* 0x050fe2000ff3e0ff */
[----:B-1----:R-:W-:Y:S01]  /*0720*/  IMAD.WIDE R30, R9, 0x4, R20 ;  /* 0x00000004091e7825 */ /* 0x002fe200078e0214 */
[----:B------:R-:W-:-:S02]  /*0730*/  IADD3 R26, P0, PT, R26, UR8, RZ ;  /* 0x000000081a1a7c10 */ /* 0x000fc4000ff1e0ff */
[C---:B------:R-:W-:Y:S01]  /*0740*/  IADD3.X R25, PT, PT, R10.reuse, UR11, RZ, P1, !PT ;  /* 0x0000000b0a197c10 */ /* 0x040fe20008ffe4ff */
[----:B--2---:R-:W-:Y:S01]  /*0750*/  IMAD.WIDE R14, R9, 0x4, R14 ;  /* 0x00000004090e7825 */ /* 0x004fe200078e020e */
[----:B------:R-:W-:Y:S01]  /*0760*/  IADD3.X R27, PT, PT, R10, UR9, RZ, P0, !PT ;  /* 0x000000090a1b7c10 */ /* 0x000fe200087fe4ff */
[----:B------:R-:W2:Y:S04]  /*0770*/  LDG.E.CONSTANT R31, desc[UR4][R30.64] ;  /* 0x000000041e1f7981 */ /* 0x000ea8000c1e9900 */
[----:B------:R-:W2:Y:S04]  /*0780*/  LDG.E.CONSTANT R24, desc[UR4][R24.64+0x4] ;  /* 0x0000040418187981 */ /* 0x000ea8000c1e9900 */
[----:B------:R-:W3:Y:S04]  /*0790*/  LDG.E.CONSTANT R26, desc[UR4][R26.64+0x4] ;  /* 0x000004041a1a7981 */ /* 0x000ee8000c1e9900 */
[----:B------:R-:W3:Y:S01]  /*07a0*/  LDG.E.CONSTANT R15, desc[UR4][R14.64] ;  /* 0x000000040e0f7981 */ /* 0x000ee2000c1e9900 */
[----:B--2---:R-:W-:-:S04]  /*07b0*/  FMNMX R12, R24, R31, PT ;  /* 0x0000001f180c7209 */ /* 0x004fc80003800000 */
[----:B------:R-:W-:Y:S02]  /*07c0*/  FSETP.NAN.AND P0, PT, R12, R12, PT ;  /* 0x0000000c0c00720b */ /* 0x000fe40003f08000 */
[----:B---3--:R-:W-:-:S04]  /*07d0*/  FMNMX R9, R26, R15, !PT ;  /* 0x0000000f1a097209 */ /* 0x008fc80007800000 */
[----:B------:R-:W-:-:S04]  /*07e0*/  FSETP.NAN.OR P0, PT, R9, R9, P0 ;  /* 0x000000090900720b */ /* 0x000fc80000708400 */
[----:B------:R-:W-:-:S13]  /*07f0*/  FSETP.NAN.OR P0, PT, R32, R32, P0 ;  /* 0x000000202000720b */ /* 0x000fda0000708400 */
[----:B------:R-:W-:Y:S05]  /*0800*/  @P0 BRA `(.L_x_76) ;  /* 0x0000000000540947 */ /* 0x000fea0003800000 */
[----:B------:R-:W-:-:S05]  /*0810*/  FADD R15, R9, -R12 ;  /* 0x8000000c090f7221 */ /* 0x000fca0000000000 */
[----:B------:R-:W-:-:S13]  /*0820*/  FSETP.NEU.AND P0, PT, R15, RZ, PT ;  /* 0x000000ff0f00720b */ /* 0x000fda0003f0d000 */
[----:B------:R-:W-:-:S04]  /*0830*/  @!P0 FSETP.NEU.AND P1, PT, R32, R9, PT ;  /* 0x000000092000820b */ /* 0x000fc80003f2d000 */
[----:B------:R-:W-:Y:S01]  /*0840*/  @!P0 FSEL R0, RZ, 100, P1 ;  /* 0x42c80000ff008808 */ /* 0x000fe20000800000 */
[----:B------:R-:W-:Y:S08]  /*0850*/  @!P0 BRA `(.L_x_76) ;  /* 0x0000000000408947 */ /* 0x000ff00003800000 */
[----:B------:R-:W0:Y:S01]  /*0860*/  MUFU.RCP R9, R15 ;  /* 0x0000000f00097308 */ /* 0x000e220000001000 */
[----:B------:R-:W-:Y:S01]  /*0870*/  FADD R0, -R12, R32 ;  /* 0x000000200c007221 */ /* 0x000fe20000000100 */
[----:B------:R-:W-:Y:S06]  /*0880*/  BSSY.RECONVERGENT B4, `(.L_x_77) ;  /* 0x000000c000047945 */ /* 0x000fec0003800200 */
        /* <DEDUP_REMOVED lines=9> */
[----:B-----5:R-:W-:Y:S05]  /*0920*/  CALL.REL.NOINC `($__internal_1_$__cuda_sm3x_div_rn_noftz_f32_slowpath) ;  /* 0x0000001400a47944 */ /* 0x020fea0003c00000 */
[----:B------:R-:W-:-:S07]  /*0930*/  IMAD.MOV.U32 R9, RZ, RZ, R0 ;  /* 0x000000ffff097224 */ /* 0x000fce00078e0000 */
.L_x_78:
[----:B------:R-:W-:Y:S05]  /*0940*/  BSYNC.RECONVERGENT B4 ;  /* 0x0000000000047941 */ /* 0x000fea0003800200 */
.L_x_77:
[----:B------:R-:W-:-:S07]  /*0950*/  FMUL R0, R9, 100 ;  /* 0x42c8000009007820 */ /* 0x000fce0000400000 */
.L_x_76:
[----:B-1--4-:R-:W-:Y:S05]  /*0960*/  BSYNC.RECONVERGENT B3 ;  /* 0x0000000000037941 */ /* 0x012fea0003800200 */
.L_x_75:
[----:B------:R-:W1:Y:S01]  /*0970*/  LDCU UR6, c[0x0][0x360] ;  /* 0x00006c00ff0677ac */ /* 0x000e620008000800 */
[----:B------:R-:W-:-:S05]  /*0980*/  MOV R15, UR7 ;  /* 0x00000007000f7c02 */ /* 0x000fca0008000f00 */
[----:B------:R-:W-:-:S04]  /*0990*/  IMAD R25, R13, R15, R2 ;  /* 0x0000000f0d197224 */ /* 0x000fc800078e0202 */
[----:B--2---:R-:W-:-:S05]  /*09a0*/  IMAD.WIDE R24, R25, 0x4, R16 ;  /* 0x0000000419187825 */ /* 0x004fca00078e0210 */
[----:B------:R2:W-:Y:S01]  /*09b0*/  STG.E desc[UR4][R24.64], R0 ;  /* 0x0000000018007986 */ /* 0x0005e2000c101904 */
[----:B-1----:R-:W-:-:S05]  /*09c0*/  VIADD R2, R2, UR6 ;  /* 0x0000000602027c36 */ /* 0x002fca0008000000 */
[----:B------:R-:W-:-:S13]  /*09d0*/  ISETP.GE.AND P0, PT, R2, R15, PT ;  /* 0x0000000f0200720c */ /* 0x000fda0003f06270 */
[----:B--2---:R-:W-:Y:S05]  /*09e0*/  @!P0 BRA `(.L_x_79) ;  /* 0xfffffff800e48947 */ /* 0x004fea000383ffff */
.L_x_74:
[----:B01--4-:R-:W-:Y:S05]  /*09f0*/  BSYNC.RECONVERGENT B2 ;  /* 0x0000000000027941 */ /* 0x013fea0003800200 */
.L_x_73:
[----:B------:R-:W-:Y:S01]  /*0a00*/  BAR.SYNC.DEFER_BLOCKING 0x0 ;  /* 0x0000000000007b1d */ /* 0x000fe20000010000 */
[----:B-----5:R-:W-:-:S13]  /*0a10*/  ISETP.NE.AND P0, PT, R5, RZ, PT ;  /* 0x000000ff0500720c */ /* 0x020fda0003f05270 */
[----:B------:R-:W-:Y:S05]  /*0a20*/  @P0 EXIT ;  /* 0x000000000000094d */ /* 0x000fea0003800000 */
[----:B------:R-:W-:-:S13]  /*0a30*/  ISETP.NE.AND P0, PT, R11, 0x1, PT ;  /* 0x000000010b00780c */ /* 0x000fda0003f05270 */
[----:B------:R-:W-:Y:S05]  /*0a40*/  @P0 BRA `(.L_x_80) ;  /* 0x0000000000380947 */ /* 0x000fea0003800000 */
[----:B------:R-:W-:-:S13]  /*0a50*/  ISETP.GE.AND P0, PT, R6, R15, PT ;  /* 0x0000000f0600720c */ /* 0x000fda0003f06270 */
[----:B------:R-:W-:Y:S05]  /*0a60*/  @P0 EXIT ;  /* 0x000000000000094d */ /* 0x000fea0003800000 */
[----:B------:R-:W0:Y:S01]  /*0a70*/  LDC.64 R8, c[0x0][0x3e8] ;  /* 0x0000fa00ff087b82 */ /* 0x000e220000000a00 */
[----:B------:R-:W1:Y:S07]  /*0a80*/  LDCU UR6, c[0x0][0x360] ;  /* 0x00006c00ff0677ac */ /* 0x000e6e0008000800 */
[----:B------:R-:W4:Y:S02]  /*0a90*/  LDC.64 R10, c[0x0][0x3f0] ;  /* 0x0000fc00ff0a7b82 */ /* 0x000f240000000a00 */
.L_x_81:
[----:B0-----:R-:W-:-:S04]  /*0aa0*/  IMAD R5, R13, R15, R6 ;  /* 0x0000000f0d057224 */ /* 0x001fc800078e0206 */
[----:B0-----:R-:W-:-:S06]  /*0ab0*/  IMAD.WIDE R2, R5, 0x4, R8 ;  /* 0x0000000405027825 */ /* 0x001fcc00078e0208 */
[----:B------:R-:W5:Y:S01]  /*0ac0*/  LDG.E R3, desc[UR4][R2.64] ;  /* 0x0000000402037981 */ /* 0x000f62000c1e1900 */
[----:B----4-:R-:W-:Y:S01]  /*0ad0*/  IMAD.WIDE R4, R5, 0x4, R10 ;  /* 0x0000000405047825 */ /* 0x010fe200078e020a */
[----:B-1----:R-:W-:-:S04]  /*0ae0*/  IADD3 R6, PT, PT, R6, UR6, RZ ;  /* 0x0000000606067c10 */ /* 0x002fc8000fffe0ff */
[----:B------:R-:W-:Y:S01]  /*0af0*/  ISETP.GE.AND P0, PT, R6, R15, PT ;  /* 0x0000000f0600720c */ /* 0x000fe20003f06270 */
[----:B-----5:R0:W-:-:S12]  /*0b00*/  STG.E desc[UR4][R4.64], R3 ;  /* 0x0000000304007986 */ /* 0x0201d8000c101904 */
[----:B------:R-:W-:Y:S05]  /*0b10*/  @!P0 BRA `(.L_x_81) ;  /* 0xfffffffc00e08947 */ /* 0x000fea000383ffff */
[----:B------:R-:W-:Y:S05]  /*0b20*/  EXIT ;  /* 0x000000000000794d */ /* 0x000fea0003800000 */
.L_x_80:
[----:B------:R-:W-:-:S13]  /*0b30*/  ISETP.NE.AND P0, PT, R3, RZ, PT ;  /* 0x000000ff0300720c */ /* 0x000fda0003f05270 */
[----:B------:R-:W-:Y:S05]  /*0b40*/  @P0 EXIT ;  /* 0x000000000000094d */ /* 0x000fea0003800000 */
[----:B------:R-:W-:Y:S01]  /*0b50*/  IMAD.IADD R0, R15, 0x1, -R8 ;  /* 0x000000010f007824 */ /* 0x000fe200078e0a08 */
[----:B------:R-:W-:Y:S01]  /*0b60*/  BSSY.RECONVERGENT B3, `(.L_x_82) ;  /* 0x00000fa000037945 */ /* 0x000fe20003800200 */
[----:B------:R-:W-:Y:S01]  /*0b70*/  HFMA2 R24, -RZ, RZ, 0, 0 ;  /* 0x00000000ff187431 */ /* 0x000fe200000001ff */
[----:B------:R-:W-:Y:S01]  /*0b80*/  I2FP.F32.U32 R9, R11 ;  /* 0x0000000b00097245 */ /* 0x000fe20000201000 */
[----:B------:R-:W-:Y:S01]  /*0b90*/  IMAD.MOV.U32 R26, RZ, RZ, RZ ;  /* 0x000000ffff1a7224 */ /* 0x000fe200078e00ff */
[C---:B------:R-:W-:Y:S01]  /*0ba0*/  ISETP.GE.U32.AND P0, PT, R0.reuse, 0x3, PT ;  /* 0x000000030000780c */ /* 0x040fe20003f06070 */
[----:B------:R-:W-:Y:S01]  /*0bb0*/  IMAD.MOV.U32 R2, RZ, RZ, RZ ;  /* 0x000000ffff027224 */ /* 0x000fe200078e00ff */
[----:B------:R-:W-:-:S04]  /*0bc0*/  IADD3 R0, PT, PT, R0, 0x1, RZ ;  /* 0x0000000100007810 */ /* 0x000fc80007ffe0ff */
[----:B------:R-:W-:-:S07]  /*0bd0*/  LOP3.LUT R7, R0, 0x3, RZ, 0xc0, !PT ;  /* 0x0000000300077812 */ /* 0x000fce00078ec0ff */
[----:B------:R-:W-:Y:S05]  /*0be0*/  @!P0 BRA `(.L_x_83) ;  /* 0x0000000c00c48947 */ /* 0x000fea0003800000 */
[----:B------:R-:W0:Y:S01]  /*0bf0*/  LDC.64 R22, c[0x0][0x3e8] ;  /* 0x0000fa00ff167b82 */ /* 0x000e220000000a00 */
[----:B------:R-:W-:Y:S01]  /*0c00*/  IMAD R6, R13, R15, R8 ;  /* 0x0000000f0d067224 */ /* 0x000fe200078e0208 */
[----:B------:R-:W-:Y:S01]  /*0c10*/  LOP3.LUT R5, R0, 0xfffffffc, RZ, 0xc0, !PT ;  /* 0xfffffffc00057812 */ /* 0x000fe200078ec0ff */
[----:B------:R-:W-:Y:S01]  /*0c20*/  BSSY.RECONVERGENT B2, `(.L_x_84) ;  /* 0x00000ec000027945 */ /* 0x000fe20003800200 */
[----:B------:R-:W-:Y:S01]  /*0c30*/  MOV R26, RZ ;  /* 0x000000ff001a7202 */ /* 0x000fe20000000f00 */
[----:B------:R-:W-:Y:S01]  /*0c40*/  IMAD.MOV.U32 R24, RZ, RZ, RZ ;  /* 0x000000ffff187224 */ /* 0x000fe200078e00ff */
[----:B------:R-:W-:Y:S01]  /*0c50*/  IADD3 R5, PT, PT, -R5, RZ, RZ ;  /* 0x000000ff05057210 */ /* 0x000fe20007ffe1ff */
[----:B------:R-:W-:Y:S01]  /*0c60*/  IMAD.IADD R4, R6, 0x1, -R11 ;  /* 0x0000000106047824 */ /* 0x000fe200078e0a0b */
[----:B--23--:R-:W1:Y:S06]  /*0c70*/  LDC.64 R20, c[0x0][0x3f0] ;  /* 0x0000fc00ff147b82 */ /* 0x00ce6c0000000a00 */
.L_x_113:
[----:B------:R-:W-:-:S05]  /*0c80*/  IADD3 R17, PT, PT, R6, -0x1, RZ ;  /* 0xffffffff06117810 */ /* 0x000fca0007ffe0ff */
[----:B0-----:R-:W-:-:S05]  /*0c90*/  IMAD.WIDE R34, R17, 0x4, R22 ;  /* 0x0000000411227825 */ /* 0x001fca00078e0216 */
[----:B------:R-:W2:Y:S01]  /*0ca0*/  LDG.E R25, desc[UR4][R34.64] ;  /* 0x0000000422197981 */ /* 0x000ea2000c1e1900 */
[----:B------:R-:W-:Y:S01]  /*0cb0*/  VIADD R19, R4, 0xffffffff ;  /* 0xffffffff04137836 */ /* 0x000fe20000000000 */
[----:B------:R-:W-:Y:S01]  /*0cc0*/  BSSY.RECONVERGENT B4, `(.L_x_85) ;  /* 0x0000034000047945 */ /* 0x000fe20003800200 */
[----:B------:R-:W-:Y:S02]  /*0cd0*/  CS2R R28, SRZ ;  /* 0x00000000001c7805 */ /* 0x000fe4000001ff00 */
[----:B------:R-:W-:Y:S01]  /*0ce0*/  MOV R3, RZ ;  /* 0x000000ff00037202 */ /* 0x000fe20000000f00 */
[----:B------:R-:W-:Y:S02]  /*0cf0*/  IMAD.MOV.U32 R15, RZ, RZ, 0x7fffffff ;  /* 0x7fffffffff0f7424 */ /* 0x000fe400078e00ff */
[----:B------:R-:W-:Y:S01]  /*0d00*/  IMAD.WIDE R18, R19, 0x4, R22 ;  /* 0x0000000413127825 */ /* 0x000fe200078e0216 */
        /* <DEDUP_REMOVED lines=20> */
[----:B------:R-:W-:Y:S01]  /*0e50*/  IMAD.MOV.U32 R0, RZ, RZ, R3 ;  /* 0x000000ffff007224 */ /* 0x000fe200078e0003 */
[----:B------:R-:W-:-:S07]  /*0e60*/  MOV R10, 0xe80 ;  /* 0x00000e80000a7802 */ /* 0x000fce0000000f00 */
[----:B-1----:R-:W-:Y:S05]  /*0e70*/  CALL.REL.NOINC `($__internal_1_$__cuda_sm3x_div_rn_noftz_f32_slowpath) ;  /* 0x0000001000507944 */ /* 0x002fea0003c00000 */
.L_x_89:
[----:B------:R-:W-:Y:S05]  /*0e80*/  BSYNC.RECONVERGENT B5 ;  /* 0x0000000000057941 */ /* 0x000fea0003800200 */
.L_x_88:
[----:B------:R-:W-:Y:S01]  /*0e90*/  MOV R15, R0 ;  /* 0x00000000000f7202 */ /* 0x000fe20000000f00 */
[----:B------:R-:W-:Y:S01]  /*0ea0*/  IMAD.MOV.U32 R28, RZ, RZ, R11 ;  /* 0x000000ffff1c7224 */ /* 0x000fe200078e000b */
[----:B------:R-:W-:Y:S06]  /*0eb0*/  BRA `(.L_x_86) ;  /* 0x0000000000507947 */ /* 0x000fec0003800000 */
.L_x_87:
        /* <DEDUP_REMOVED lines=16> */
[----:B-1----:R-:W-:Y:S05]  /*0fc0*/  CALL.REL.NOINC `($__internal_1_$__cuda_sm3x_div_rn_noftz_f32_slowpath) ;  /* 0x0000000c00fc7944 */ /* 0x002fea0003c00000 */
[----:B------:R-:W-:-:S07]  /*0fd0*/  IMAD.MOV.U32 R15, RZ, RZ, R0 ;  /* 0x000000ffff0f7224 */ /* 0x000fce00078e0000 */
.L_x_91:
[----:B------:R-:W-:Y:S05]  /*0fe0*/  BSYNC.RECONVERGENT B5 ;  /* 0x0000000000057941 */ /* 0x000fea0003800200 */
.L_x_90:
[----:B------:R-:W-:-:S07]  /*0ff0*/  MOV R3, R2 ;  /* 0x0000000200037202 */ /* 0x000fce0000000f00 */
.L_x_86:
[----:B------:R-:W-:Y:S05]  /*1000*/  BSYNC.RECONVERGENT B4 ;  /* 0x0000000000047941 */ /* 0x000fea0003800200 */
.L_x_85:
[----:B-1----:R-:W-:-:S05]  /*1010*/  IMAD.WIDE R16, R17, 0x4, R20 ;  /* 0x0000000411107825 */ /* 0x002fca00078e0214 */
[----:B------:R0:W-:Y:S04]  /*1020*/  STG.E desc[UR4][R16.64], R15 ;  /* 0x0000000f10007986 */ /* 0x0001e8000c101904 */
        /* <DEDUP_REMOVED lines=8> */
[----:B------:R-:W-:Y:S02]  /*10b0*/  VIADD R2, R28, 0x1 ;  /* 0x000000011c027836 */ /* 0x000fe40000000000 */
        /* <DEDUP_REMOVED lines=8> */
[----:B------:R-:W2:Y:S01]  /*1140*/  LDG.E R3, desc[UR4][R18.64+0x4] ;  /* 0x0000040412037981 */ /* 0x000ea2000c1e1900 */
[----:B------:R-:W0:Y:S01]  /*1150*/  MUFU.RCP R0, R9 ;  /* 0x0000000900007308 */ /* 0x000e220000001000 */
[----:B------:R-:W-:Y:S01]  /*1160*/  BSSY.RECONVERGENT B5, `(.L_x_95) ;  /* 0x000000f000057945 */ /* 0x000fe20003800200 */
[----:B--2---:R-:W-:Y:S01]  /*1170*/  FADD R15, -R26, -R3 ;  /* 0x800000031a0f7221 */ /* 0x004fe20000000100 */
[----:B0-----:R-:W-:-:S03]  /*1180*/  FFMA R3, -R9, R0, 1 ;  /* 0x3f80000009037423 */ /* 0x001fc60000000100 */
[----:B------:R-:W-:Y:S01]  /*1190*/  FADD R28, R24, R15 ;  /* 0x0000000f181c7221 */ /* 0x000fe20000000000 */
[----:B------:R-:W-:-:S03]  /*11a0*/  FFMA R3, R0, R3, R0 ;  /* 0x0000000300037223 */ /* 0x000fc60000000000 */
        /* <DEDUP_REMOVED lines=9> */
[----:B------:R-:W-:Y:S05]  /*1240*/  CALL.REL.NOINC `($__internal_1_$__cuda_sm3x_div_rn_noftz_f32_slowpath) ;  /* 0x0000000c005c7944 */ /* 0x000fea0003c00000 */
.L_x_96:
[----:B------:R-:W-:Y:S05]  /*1250*/  BSYNC.RECONVERGENT B5 ;  /* 0x0000000000057941 */ /* 0x000fea0003800200 */
.L_x_95:
[----:B------:R-:W-:Y:S01]  /*1260*/  IMAD.MOV.U32 R25, RZ, RZ, R0 ;  /* 0x000000ffff197224 */ /* 0x000fe200078e0000 */
[----:B------:R-:W-:Y:S01]  /*1270*/  MOV R24, R28 ;  /* 0x0000001c00187202 */ /* 0x000fe20000000f00 */
[----:B------:R-:W-:Y:S06]  /*1280*/  BRA `(.L_x_93) ;  /* 0x00000000003c7947 */ /* 0x000fec0003800000 */
.L_x_94:
        /* <DEDUP_REMOVED lines=11> */
[----:B------:R-:W-:Y:S05]  /*1340*/  CALL.REL.NOINC `($__internal_1_$__cuda_sm3x_div_rn_noftz_f32_slowpath) ;  /* 0x0000000c001c7944 */ /* 0x000fea0003c00000 */
.L_x_98:
[----:B------:R-:W-:Y:S05]  /*1350*/  BSYNC.RECONVERGENT B5 ;  /* 0x0000000000057941 */ /* 0x000fea0003800200 */
.L_x_97:
[----:B------:R-:W-:Y:S01]  /*1360*/  MOV R25, R0 ;  /* 0x0000000000197202 */ /* 0x000fe20000000f00 */
[----:B------:R-:W-:-:S07]  /*1370*/  IMAD.MOV.U32 R2, RZ, RZ, R11 ;  /* 0x000000ffff027224 */ /* 0x000fce00078e000b */
.L_x_93:
[----:B------:R-:W-:Y:S05]  /*1380*/  BSYNC.RECONVERGENT B4 ;  /* 0x0000000000047941 */ /* 0x000fea0003800200 */
.L_x_92:
[----:B------:R0:W-:Y:S04]  /*1390*/  STG.E desc[UR4][R16.64+0x4], R25 ;  /* 0x0000041910007986 */ /* 0x0001e8000c101904 */
[----:B------:R-:W2:Y:S01]  /*13a0*/  LDG.E R27, desc[UR4][R34.64+0x8] ;  /* 0x00000804221b7981 */ /* 0x000ea2000c1e1900 */
[----:B------:R-:W-:Y:S01]  /*13b0*/  BSSY.RECONVERGENT B4, `(.L_x_99) ;  /* 0x0000034000047945 */ /* 0x000fe20003800200 */
[----:B------:R-:W-:Y:S02]  /*13c0*/  HFMA2 R28, -RZ, RZ, 0, 0 ;  /* 0x00000000ff1c7431 */ /* 0x000fe400000001ff */
[----:B------:R-:W-:Y:S01]  /*13d0*/  IMAD.MOV.U32 R32, RZ, RZ, RZ ;  /* 0x000000ffff207224 */ /* 0x000fe200078e00ff */
[----:B------:R-:W-:Y:S01]  /*13e0*/  MOV R15, 0x7fffffff ;  /* 0x7fffffff000f7802 */ /* 0x000fe20000000f00 */
[----:B------:R-:W-:Y:S01]  /*13f0*/  IMAD.MOV.U32 R3, RZ, RZ, RZ ;  /* 0x000000ffff037224 */ /* 0x000fe200078e00ff */
[----:B--2---:R-:W-:-:S13]  /*1400*/  FSETP.NAN.AND P0, PT, R27, R27, PT ;  /* 0x0000001b1b00720b */ /* 0x004fda0003f08000 */
[----:B0-----:R-:W-:Y:S05]  /*1410*/  @P0 BRA `(.L_x_100) ;  /* 0x0000000000b40947 */ /* 0x001fea0003800000 */
        /* <DEDUP_REMOVED lines=25> */
[----:B------:R-:W-:Y:S05]  /*15b0*/  CALL.REL.NOINC `($__internal_1_$__cuda_sm3x_div_rn_noftz_f32_slowpath) ;  /* 0x0000000800807944 */ /* 0x000fea0003c00000 */
[----:B------:R-:W-:-:S07]  /*15c0*/  MOV R15, R0 ;  /* 0x00000000000f7202 */ /* 0x000fce0000000f00 */
.L_x_103:
[----:B------:R-:W-:Y:S05]  /*15d0*/  BSYNC.RECONVERGENT B5 ;  /* 0x0000000000057941 */ /* 0x000fea0003800200 */
.L_x_102:
[----:B------:R-:W-:Y:S01]  /*15e0*/  IMAD.MOV.U32 R32, RZ, RZ, R2 ;  /* 0x000000ffff207224 */ /* 0x000fe200078e0002 */
[----:B------:R-:W-:Y:S06]  /*15f0*/  BRA `(.L_x_100) ;  /* 0x00000000003c7947 */ /* 0x000fec0003800000 */
.L_x_101:
        /* <DEDUP_REMOVED lines=11> */
[----:B------:R-:W-:Y:S05]  /*16b0*/  CALL.REL.NOINC `($__internal_1_$__cuda_sm3x_div_rn_noftz_f32_slowpath) ;  /* 0x0000000800407944 */ /* 0x000fea0003c00000 */
.L_x_105:
[----:B------:R-:W-:Y:S05]  /*16c0*/  BSYNC.RECONVERGENT B5 ;  /* 0x0000000000057941 */ /* 0x000fea0003800200 */
.L_x_104:
[----:B------:R-:W-:Y:S01]  /*16d0*/  MOV R15, R0 ;  /* 0x00000000000f7202 */ /* 0x000fe20000000f00 */
[----:B------:R-:W-:-:S07]  /*16e0*/  IMAD.MOV.U32 R28, RZ, RZ, R11 ;  /* 0x000000ffff1c7224 */ /* 0x000fce00078e000b */
.L_x_100:
[----:B------:R-:W-:Y:S05]  /*16f0*/  BSYNC.RECONVERGENT B4 ;  /* 0x0000000000047941 */ /* 0x000fea0003800200 */
.L_x_99:
[----:B------:R0:W-:Y:S04]  /*1700*/  STG.E desc[UR4][R16.64+0x8], R15 ;  /* 0x0000080f10007986 */ /* 0x0001e8000c101904 */
[----:B------:R-:W2:Y:S01]  /*1710*/  LDG.E R34, desc[UR4][R34.64+0xc] ;  /* 0x00000c0422227981 */ /* 0x000ea2000c1e1900 */
[----:B------:R-:W-:Y:S01]  /*1720*/  BSSY.RECONVERGENT B4, `(.L_x_106) ;  /* 0x0000034000047945 */ /* 0x000fe20003800200 */
[----:B------:R-:W-:Y:S01]  /*1730*/  HFMA2 R24, -RZ, RZ, 0, 0 ;  /* 0x00000000ff187431 */ /* 0x000fe200000001ff */
[----:B------:R-:W-:Y:S01]  /*1740*/  MOV R2, RZ ;  /* 0x000000ff00027202 */ /* 0x000fe20000000f00 */
[----:B------:R-:W-:Y:S02]  /*1750*/  HFMA2 R26, -RZ, RZ, 0, 0 ;  /* 0x00000000ff1a7431 */ /* 0x000fe400000001ff */
[----:B------:R-:W-:Y:S01]  /*1760*/  IMAD.MOV.U32 R25, RZ, RZ, 0x7fffffff ;  /* 0x7fffffffff197424 */ /* 0x000fe200078e00ff */
        /* <DEDUP_REMOVED lines=28> */
.L_x_110:
[----:B------:R-:W-:Y:S05]  /*1930*/  BSYNC.RECONVERGENT B5 ;  /* 0x0000000000057941 */ /* 0x000fea0003800200 */
.L_x_109:
[----:B------:R-:W-:Y:S02]  /*1940*/  MOV R25, R0 ;  /* 0x0000000000197202 */ /* 0x000fe40000000f00 */
[----:B------:R-:W-:Y:S01]  /*1950*/  MOV R2, R28 ;  /* 0x0000001c00027202 */ /* 0x000fe20000000f00 */
[----:B------:R-:W-:Y:S06]  /*1960*/  BRA `(.L_x_107) ;  /* 0x00000000003c7947 */ /* 0x000fec0003800000 */
.L_x_108:
        /* <DEDUP_REMOVED lines=12> */
.L_x_112:
[----:B------:R-:W-:Y:S05]  /*1a30*/  BSYNC.RECONVERGENT B5 ;  /* 0x0000000000057941 */ /* 0x000fea0003800200 */
.L_x_111:
[----:B------:R-:W-:Y:S02]  /*1a40*/  MOV R25, R0 ;  /* 0x0000000000197202 */ /* 0x000fe40000000f00 */
[----:B------:R-:W-:-:S07]  /*1a50*/  MOV R24, R11 ;  /* 0x0000000b00187202 */ /* 0x000fce0000000f00 */
.L_x_107:
[----:B------:R-:W-:Y:S05]  /*1a60*/  BSYNC.RECONVERGENT B4 ;  /* 0x0000000000047941 */ /* 0x000fea0003800200 */
.L_x_106:
[----:B------:R2:W-:Y:S01]  /*1a70*/  STG.E desc[UR4][R16.64+0xc], R25 ;  /* 0x00000c1910007986 */ /* 0x0005e2000c101904 */
[----:B------:R-:W-:Y:S01]  /*1a80*/  VIADD R5, R5, 0x4 ;  /* 0x0000000405057836 */ /* 0x000fe20000000000 */
[----:B------:R-:W-:Y:S01]  /*1a90*/  IADD3 R8, PT, PT, R8, 0x4, RZ ;  /* 0x0000000408087810 */ /* 0x000fe20007ffe0ff */
[----:B------:R-:W-:Y:S01]  /*1aa0*/  VIADD R4, R4, 0x4 ;  /* 0x0000000404047836 */ /* 0x000fe20000000000 */
[----:B------:R-:W-:Y:S02]  /*1ab0*/  IADD3 R6, PT, PT, R6, 0x4, RZ ;  /* 0x0000000406067810 */ /* 0x000fe40007ffe0ff */
[----:B------:R-:W-:-:S13]  /*1ac0*/  ISETP.NE.AND P0, PT, R5, RZ, PT ;  /* 0x000000ff0500720c */ /* 0x000fda0003f05270 */
[----:B--2---:R-:W-:Y:S05]  /*1ad0*/  @P0 BRA `(.L_x_113) ;  /* 0xfffffff000680947 */ /* 0x004fea000383ffff */
[----:B------:R-:W-:Y:S05]  /*1ae0*/  BSYNC.RECONVERGENT B2 ;  /* 0x0000000000027941 */ /* 0x000fea0003800200 */
.L_x_84:
[----:B------:R-:W-:-:S07]  /*1af0*/  IADD3 R4, PT, PT, R8, -0x1, RZ ;  /* 0xffffffff08047810 */ /* 0x000fce0007ffe0ff */
.L_x_83:
[----:B------:R-:W-:Y:S05]  /*1b00*/  BSYNC.RECONVERGENT B3 ;  /* 0x0000000000037941 */ /* 0x000fea0003800200 */
.L_x_82:
[----:B------:R-:W-:-:S13]  /*1b10*/  ISETP.NE.AND P0, PT, R7, RZ, PT ;  /* 0x000000ff0700720c */ /* 0x000fda0003f05270 */
[----:B------:R-:W-:Y:S05]  /*1b20*/  @!P0 EXIT ;  /* 0x000000000000894d */ /* 0x000fea0003800000 */
[----:B------:R-:W0:Y:S01]  /*1b30*/  LDCU UR6, c[0x0][0x3d8] ;  /* 0x00007b00ff0677ac */ /* 0x000e220008000800 */
[----:B------:R-:W1:Y:S01]  /*1b40*/  LDC.64 R18, c[0x0][0x3e8] ;  /* 0x0000fa00ff127b82 */ /* 0x000e620000000a00 */
[----:B------:R-:W-:-:S07]  /*1b50*/  IADD3 R7, PT, PT, -R7, RZ, RZ ;  /* 0x000000ff07077210 */ /* 0x000fce0007ffe1ff */
[----:B--23--:R-:W2:Y:S01]  /*1b60*/  LDC.64 R16, c[0x0][0x3f0] ;  /* 0x0000fc00ff107b82 */ /* 0x00cea20000000a00 */
[----:B0-----:R-:W-:-:S04]  /*1b70*/  IMAD R13, R13, UR6, R4 ;  /* 0x000000060d0d7c24 */ /* 0x001fc8000f8e0204 */
[----:B------:R-:W-:-:S07]  /*1b80*/  IMAD.IADD R3, R13, 0x1, -R11 ;  /* 0x000000010d037824 */ /* 0x000fce00078e0a0b */
.L_x_121:
[----:B01----:R-:W-:-:S06]  /*1b90*/  IMAD.WIDE R4, R13, 0x4, R18 ;  /* 0x000000040d047825 */ /* 0x003fcc00078e0212 */
[----:B------:R-:W3:Y:S01]  /*1ba0*/  LDG.E R4, desc[UR4][R4.64] ;  /* 0x0000000404047981 */ /* 0x000ee2000c1e1900 */
[----:B------:R-:W-:Y:S01]  /*1bb0*/  IADD3 R7, PT, PT, R7, 0x1, RZ ;  /* 0x0000000107077810 */ /* 0x000fe20007ffe0ff */
[----:B------:R-:W-:Y:S01]  /*1bc0*/  BSSY.RECONVERGENT B2, `(.L_x_114) ;  /* 0x0000039000027945 */ /* 0x000fe20003800200 */
[----:B------:R-:W-:Y:S01]  /*1bd0*/  MOV R23, R2 ;  /* 0x0000000200177202 */ /* 0x000fe20000000f00 */
[----:B------:R-:W-:Y:S01]  /*1be0*/  HFMA2 R2, -RZ, RZ, 0, 0 ;  /* 0x00000000ff027431 */ /* 0x000fe200000001ff */
[----:B------:R-:W-:Y:S01]  /*1bf0*/  MOV R21, R26 ;  /* 0x0000001a00157202 */ /* 0x000fe20000000f00 */
[----:B------:R-:W-:Y:S01]  /*1c00*/  IMAD.MOV.U32 R0, RZ, RZ, R24 ;  /* 0x000000ffff007224 */ /* 0x000fe200078e0018 */
[----:B------:R-:W-:Y:S01]  /*1c10*/  ISETP.NE.AND P2, PT, R7, RZ, PT ;  /* 0x000000ff0700720c */ /* 0x000fe20003f45270 */
[----:B------:R-:W-:Y:S01]  /*1c20*/  IMAD.MOV.U32 R24, RZ, RZ, RZ ;  /* 0x000000ffff187224 */ /* 0x000fe200078e00ff */
[----:B------:R-:W-:Y:S02]  /*1c30*/  MOV R15, 0x7fffffff ;  /* 0x7fffffff000f7802 */ /* 0x000fe40000000f00 */
[----:B------:R-:W-:-:S02]  /*1c40*/  MOV R26, RZ ;  /* 0x000000ff001a7202 */ /* 0x000fc40000000f00 */
[----:B---3--:R-:W-:-:S13]  /*1c50*/  FSETP.NAN.AND P0, PT, R4, R4, PT ;  /* 0x000000040400720b */ /* 0x008fda0003f08000 */
[----:B------:R-:W-:Y:S05]  /*1c60*/  @P0 BRA `(.L_x_115) ;  /* 0x0000000000b80947 */ /* 0x000fea0003800000 */
        /* <DEDUP_REMOVED lines=9> */
[----:B------:R-:W-:-:S06]  /*1d00*/  IMAD.WIDE R14, R3, 0x4, R18 ;  /* 0x00000004030e7825 */ /* 0x000fcc00078e0212 */
[----:B------:R-:W3:Y:S01]  /*1d10*/  LDG.E R15, desc[UR4][R14.64] ;  /* 0x000000040e0f7981 */ /* 0x000ee2000c1e1900 */
[----:B------:R-:W0:Y:S01]  /*1d20*/  MUFU.RCP R0, R9 ;  /* 0x0000000900007308 */ /* 0x000e220000001000 */
[----:B------:R-:W-:Y:S01]  /*1d30*/  BSSY.RECONVERGENT B3, `(.L_x_117) ;  /* 0x000000f000037945 */ /* 0x000fe20003800200 */
[----:B0-----:R-:W-:-:S04]  /*1d40*/  FFMA R5, -R9, R0, 1 ;  /* 0x3f80000009057423 */ /* 0x001fc80000000100 */
[----:B------:R-:W-:Y:S01]  /*1d50*/  FFMA R5, R0, R5, R0 ;  /* 0x0000000500057223 */ /* 0x000fe20000000000 */
[----:B---3--:R-:W-:-:S04]  /*1d60*/  FADD R21, -R26, -R15 ;  /* 0x8000000f1a157221 */ /* 0x008fc80000000100 */
        /* <DEDUP_REMOVED lines=10> */
[----:B--2---:R-:W-:Y:S05]  /*1e10*/  CALL.REL.NOINC `($__internal_1_$__cuda_sm3x_div_rn_noftz_f32_slowpath) ;  /* 0x0000000000687944 */ /* 0x004fea0003c00000 */
.L_x_118:
[----:B------:R-:W-:Y:S05]  /*1e20*/  BSYNC.RECONVERGENT B3 ;  /* 0x0000000000037941 */ /* 0x000fea0003800200 */
.L_x_117:
[----:B------:R-:W-:Y:S01]  /*1e30*/  MOV R15, R0 ;  /* 0x00000000000f7202 */ /* 0x000fe20000000f00 */
[----:B------:R-:W-:Y:S01]  /*1e40*/  IMAD.MOV.U32 R2, RZ, RZ, R4 ;  /* 0x000000ffff027224 */ /* 0x000fe200078e0004 */
[----:B------:R-:W-:Y:S06]  /*1e50*/  BRA `(.L_x_115) ;  /* 0x00000000003c7947 */ /* 0x000fec0003800000 */
.L_x_116:
        /* <DEDUP_REMOVED lines=11> */
[----:B--2---:R-:W-:Y:S05]  /*1f10*/  CALL.REL.NOINC `($__internal_1_$__cuda_sm3x_div_rn_noftz_f32_slowpath) ;  /* 0x0000000000287944 */ /* 0x004fea0003c00000 */
.L_x_120:
[----:B------:R-:W-:Y:S05]  /*1f20*/  BSYNC.RECONVERGENT B3 ;  /* 0x0000000000037941 */ /* 0x000fea0003800200 */
.L_x_119:
[----:B------:R-:W-:Y:S01]  /*1f30*/  MOV R15, R0 ;  /* 0x00000000000f7202 */ /* 0x000fe20000000f00 */
[----:B------:R-:W-:-:S07]  /*1f40*/  IMAD.MOV.U32 R24, RZ, RZ, R11 ;  /* 0x000000ffff187224 */ /* 0x000fce00078e000b */
.L_x_115:
[----:B------:R-:W-:Y:S05]  /*1f50*/  BSYNC.RECONVERGENT B2 ;  /* 0x0000000000027941 */ /* 0x000fea0003800200 */
.L_x_114:
[----:B--2---:R-:W-:Y:S01]  /*1f60*/  IMAD.WIDE R4, R13, 0x4, R16 ;  /* 0x000000040d047825 */ /* 0x004fe200078e0210 */
[----:B------:R-:W-:Y:S02]  /*1f70*/  IADD3 R3, PT, PT, R3, 0x1, RZ ;  /* 0x0000000103037810 */ /* 0x000fe40007ffe0ff */
[----:B------:R-:W-:Y:S02]  /*1f80*/  IADD3 R13, PT, PT, R13, 0x1, RZ ;  /* 0x000000010d0d7810 */ /* 0x000fe40007ffe0ff */
[----:B------:R0:W-:Y:S01]  /*1f90*/  STG.E desc[UR4][R4.64], R15 ;  /* 0x0000000f04007986 */ /* 0x0001e2000c101904 */
[----:B------:R-:W-:Y:S05]  /*1fa0*/  @P2 BRA `(.L_x_121) ;  /* 0xfffffff800f82947 */ /* 0x000fea000383ffff */
[----:B------:R-:W-:Y:S05]  /*1fb0*/  EXIT ;  /* 0x000000000000794d */ /* 0x000fea0003800000 */
        .weak           $__internal_1_$__cuda_sm3x_div_rn_noftz_f32_slowpath
        .type           $__internal_1_$__cuda_sm3x_div_rn_noftz_f32_slowpath,@function
        .size           $__internal_1_$__cuda_sm3x_div_rn_noftz_f32_slowpath,(.L_x_135 - $__internal_1_$__cuda_sm3x_div_rn_noftz_f32_slowpath)
$__internal_1_$__cuda_sm3x_div_rn_noftz_f32_slowpath:
[----:B------:R-:W-:Y:S01]  /*1fc0*/  SHF.R.U32.HI R12, RZ, 0x17, R9 ;  /* 0x00000017ff0c7819 */ /* 0x000fe20000011609 */
[----:B------:R-:W-:Y:S01]  /*1fd0*/  BSSY.RECONVERGENT B0, `(.L_x_122) ;  /* 0x0000063000007945 */ /* 0x000fe20003800200 */
[----:B------:R-:W-:Y:S02]  /*1fe0*/  SHF.R.U32.HI R27, RZ, 0x17, R0 ;  /* 0x00000017ff1b7819 */ /* 0x000fe40000011600 */
[----:B------:R-:W-:Y:S02]  /*1ff0*/  LOP3.LUT R12, R12, 0xff, RZ, 0xc0, !PT ;  /* 0x000000ff0c0c7812 */ /* 0x000fe400078ec0ff */
[----:B------:R-:W-:Y:S02]  /*2000*/  LOP3.LUT R27, R27, 0xff, RZ, 0xc0, !PT ;  /* 0x000000ff1b1b7812 */ /* 0x000fe400078ec0ff */
[----:B------:R-:W-:Y:S01]  /*2010*/  MOV R31, R9 ;  /* 0x00000009001f7202 */ /* 0x000fe20000000f00 */
[----:B------:R-:W-:Y:S01]  /*2020*/  VIADD R15, R12, 0xffffffff ;  /* 0xffffffff0c0f7836 */ /* 0x000fe20000000000 */
[----:B------:R-:W-:-:S04]  /*2030*/  IADD3 R25, PT, PT, R27, -0x1, RZ ;  /* 0xffffffff1b197810 */ /* 0x000fc80007ffe0ff */
        /* <DEDUP_REMOVED lines=23> */
[----:B------:R-:W-:Y:S01]  /*21b0*/  @!P0 FFMA R0, R0, 1.84467440737095516160e+19, RZ ;  /* 0x5f80000000008823 */ /* 0x000fe200000000ff */
[----:B------:R-:W-:Y:S01]  /*21c0*/  @!P0 MOV R14, 0xffffffc0 ;  /* 0xffffffc0000e8802 */ /* 0x000fe20000000f00 */
[----:B------:R-:W-:-:S04]  /*21d0*/  @!P1 FFMA R31, R9, 1.84467440737095516160e+19, RZ ;  /* 0x5f800000091f9823 */ /* 0x000fc800000000ff */
[----:B------:R-:W-:-:S07]  /*21e0*/  @!P1 VIADD R14, R14, 0x40 ;  /* 0x000000400e0e9836 */ /* 0x000fce0000000000 */
.L_x_123:
[----:B------:R-:W-:Y:S01]  /*21f0*/  LEA R30, R12, 0xc0800000, 0x17 ;  /* 0xc08000000c1e7811 */ /* 0x000fe200078eb8ff */
[----:B------:R-:W-:Y:S01]  /*2200*/  BSSY.RECONVERGENT B1, `(.L_x_128) ;  /* 0x0000036000017945 */ /* 0x000fe20003800200 */
[----:B------:R-:W-:Y:S02]  /*2210*/  IADD3 R27, PT, PT, R27, -0x7f, RZ ;  /* 0xffffff811b1b7810 */ /* 0x000fe40007ffe0ff */
[----:B------:R-:W-:-:S03]  /*2220*/  IADD3 R33, PT, PT, -R30, R31, RZ ;  /* 0x0000001f1e217210 */ /* 0x000fc60007ffe1ff */
[----:B------:R-:W-:Y:S01]  /*2230*/  IMAD R0, R27, -0x800000, R0 ;  /* 0xff8000001b007824 */ /* 0x000fe200078e0200 */
[----:B------:R-:W0:Y:S01]  /*2240*/  MUFU.RCP R30, R33 ;  /* 0x00000021001e7308 */ /* 0x000e220000001000 */
[----:B------:R-:W-:Y:S01]  /*2250*/  FADD.FTZ R25, -R33, -RZ ;  /* 0x800000ff21197221 */ /* 0x000fe20000010100 */
[----:B------:R-:W-:-:S05]  /*2260*/  IADD3 R27, PT, PT, R27, 0x7f, -R12 ;  /* 0x0000007f1b1b7810 */ /* 0x000fca0007ffe80c */
[----:B------:R-:W-:Y:S02]  /*2270*/  IMAD.IADD R27, R27, 0x1, R14 ;  /* 0x000000011b1b7824 */ /* 0x000fe400078e020e */
[----:B0-----:R-:W-:-:S04]  /*2280*/  FFMA R15, R30, R25, 1 ;  /* 0x3f8000001e0f7423 */ /* 0x001fc80000000019 */
        /* <DEDUP_REMOVED lines=8> */
[----:B------:R-:W-:-:S04]  /*2310*/  IADD3 R12, PT, PT, R12, R27, RZ ;  /* 0x0000001b0c0c7210 */ /* 0x000fc80007ffe0ff */
[----:B------:R-:W-:-:S04]  /*2320*/  IADD3 R14, PT, PT, R12, -0x1, RZ ;  /* 0xffffffff0c0e7810 */ /* 0x000fc80007ffe0ff */
        /* <DEDUP_REMOVED lines=12> */
[C---:B------:R-:W-:Y:S01]  /*23f0*/  VIADD R15, R12.reuse, 0x20 ;  /* 0x000000200c0f7836 */ /* 0x040fe20000000000 */
[----:B------:R-:W-:Y:S02]  /*2400*/  ISETP.NE.AND P3, PT, R12, RZ, PT ;  /* 0x000000ff0c00720c */ /* 0x000fe40003f65270 */
[----:B------:R-:W-:Y:S02]  /*2410*/  LOP3.LUT R14, R14, 0x7fffff, RZ, 0xc0, !PT ;  /* 0x007fffff0e0e7812 */ /* 0x000fe400078ec0ff */
[----:B------:R-:W-:Y:S02]  /*2420*/  ISETP.NE.AND P1, PT, R12, RZ, PT ;  /* 0x000000ff0c00720c */ /* 0x000fe40003f25270 */
[----:B------:R-:W-:-:S02]  /*2430*/  LOP3.LUT R14, R14, 0x800000, RZ, 0xfc, !PT ;  /* 0x008000000e0e7812 */ /* 0x000fc400078efcff */
[----:B------:R-:W-:Y:S02]  /*2440*/  IADD3 R12, PT, PT, -R12, RZ, RZ ;  /* 0x000000ff0c0c7210 */ /* 0x000fe40007ffe1ff */
[----:B------:R-:W-:Y:S02]  /*2450*/  SHF.L.U32 R15, R14, R15, RZ ;  /* 0x0000000f0e0f7219 */ /* 0x000fe400000006ff */
[----:B------:R-:W-:Y:S02]  /*2460*/  FSETP.NEU.FTZ.AND P0, PT, R27, R30, PT ;  /* 0x0000001e1b00720b */ /* 0x000fe40003f1d000 */
[----:B------:R-:W-:Y:S02]  /*2470*/  SEL R25, R12, RZ, P3 ;  /* 0x000000ff0c197207 */ /* 0x000fe40001800000 */
[----:B------:R-:W-:Y:S02]  /*2480*/  ISETP.NE.AND P1, PT, R15, RZ, P1 ;  /* 0x000000ff0f00720c */ /* 0x000fe40000f25270 */
[----:B------:R-:W-:-:S02]  /*2490*/  SHF.R.U32.HI R15, RZ, R25, R14 ;  /* 0x00000019ff0f7219 */ /* 0x000fc4000001160e */
[----:B------:R-:W-:Y:S02]  /*24a0*/  PLOP3.LUT P0, PT, P0, P1, PT, 0xf8, 0x8f ;  /* 0x00000000008f781c */ /* 0x000fe40000703f70 */
[----:B------:R-:W-:Y:S02]  /*24b0*/  SHF.R.U32.HI R14, RZ, 0x1, R15 ;  /* 0x00000001ff0e7819 */ /* 0x000fe4000001160f */
[----:B------:R-:W-:-:S04]  /*24c0*/  SEL R25, RZ, 0x1, !P0 ;  /* 0x00000001ff197807 */ /* 0x000fc80004000000 */
[----:B------:R-:W-:-:S04]  /*24d0*/  LOP3.LUT R12, R25, 0x1, R14, 0xf8, !PT ;  /* 0x00000001190c7812 */ /* 0x000fc800078ef80e */
[----:B------:R-:W-:-:S04]  /*24e0*/  LOP3.LUT R15, R12, R15, RZ, 0xc0, !PT ;  /* 0x0000000f0c0f7212 */ /* 0x000fc800078ec0ff */
[----:B------:R-:W-:-:S04]  /*24f0*/  IADD3 R15, PT, PT, R14, R15, RZ ;  /* 0x0000000f0e0f7210 */ /* 0x000fc80007ffe0ff */
[----:B------:R-:W-:Y:S01]  /*2500*/  LOP3.LUT R0, R15, R0, RZ, 0xfc, !PT ;  /* 0x000000000f007212 */ /* 0x000fe200078efcff */
[----:B------:R-:W-:Y:S06]  /*2510*/  BRA `(.L_x_131) ;  /* 0x0000000000107947 */ /* 0x000fec0003800000 */
.L_x_130:
[----:B------:R-:W-:-:S04]  /*2520*/  LOP3.LUT R0, R0, 0x80000000, RZ, 0xc0, !PT ;  /* 0x8000000000007812 */ /* 0x000fc800078ec0ff */
[----:B------:R-:W-:Y:S01]  /*2530*/  LOP3.LUT R0, R0, 0x7f800000, RZ, 0xfc, !PT ;  /* 0x7f80000000007812 */ /* 0x000fe200078efcff */
[----:B------:R-:W-:Y:S06]  /*2540*/  BRA `(.L_x_131) ;  /* 0x0000000000047947 */ /* 0x000fec0003800000 */
.L_x_129:
[----:B------:R-:W-:-:S07]  /*2550*/  IMAD R0, R27, 0x800000, R0 ;  /* 0x008000001b007824 */ /* 0x000fce00078e0200 */
.L_x_131:
[----:B------:R-:W-:Y:S05]  /*2560*/  BSYNC.RECONVERGENT B1 ;  /* 0x0000000000017941 */ /* 0x000fea0003800200 */
.L_x_128:
[----:B------:R-:W-:Y:S05]  /*2570*/  BRA `(.L_x_132) ;  /* 0x0000000000207947 */ /* 0x000fea0003800000 */
.L_x_127:
[----:B------:R-:W-:-:S04]  /*2580*/  LOP3.LUT R0, R31, 0x80000000, R0, 0x48, !PT ;  /* 0x800000001f007812 */ /* 0x000fc800078e4800 */
[----:B------:R-:W-:Y:S01]  /*2590*/  LOP3.LUT R0, R0, 0x7f800000, RZ, 0xfc, !PT ;  /* 0x7f80000000007812 */ /* 0x000fe200078efcff */
[----:B------:R-:W-:Y:S06]  /*25a0*/  BRA `(.L_x_132) ;  /* 0x0000000000147947 */ /* 0x000fec0003800000 */
.L_x_126:
[----:B------:R-:W-:Y:S01]  /*25b0*/  LOP3.LUT R0, R31, 0x80000000, R0, 0x48, !PT ;  /* 0x800000001f007812 */ /* 0x000fe200078e4800 */
[----:B------:R-:W-:Y:S06]  /*25c0*/  BRA `(.L_x_132) ;  /* 0x00000000000c7947 */ /* 0x000fec0003800000 */
.L_x_125:
[----:B------:R-:W0:Y:S01]  /*25d0*/  MUFU.RSQ R0, -QNAN ;  /* 0xffc0000000007908 */ /* 0x000e220000001400 */
[----:B------:R-:W-:Y:S05]  /*25e0*/  BRA `(.L_x_132) ;  /* 0x0000000000047947 */ /* 0x000fea0003800000 */
.L_x_124:
[----:B------:R-:W-:-:S07]  /*25f0*/  FADD.FTZ R0, R0, R9 ;  /* 0x0000000900007221 */ /* 0x000fce0000010000 */
.L_x_132:
[----:B------:R-:W-:Y:S05]  /*2600*/  BSYNC.RECONVERGENT B0 ;  /* 0x0000000000007941 */ /* 0x000fea0003800200 */
.L_x_122:
[----:B------:R-:W-:Y:S01]  /*2610*/  HFMA2 R15, -RZ, RZ, 0, 0 ;  /* 0x00000000ff0f7431 */ /* 0x000fe200000001ff */
[----:B------:R-:W-:-:S04]  /*2620*/  MOV R14, R10 ;  /* 0x0000000a000e7202 */ /* 0x000fc80000000f00 */
[----:B0-----:R-:W-:Y:S05]  /*2630*/  RET.REL.NODEC R14 `(stochf_batch_f32) ;  /* 0xffffffd80e707950 */ /* 0x001fea0003c3ffff */
.L_x_133:
        /* <DEDUP_REMOVED lines=12> */
.L_x_135:


//--------------------- .nv.shared.reserved.0     --------------------------
	.section	.nv.shared.reserved.0,"aw",@nobits
	.weak		__nv_reservedSMEM_offset_0_alias
	.size		__nv_reservedSMEM_offset_0_alias, 0, 64
	.other		__nv_reservedSMEM_offset_0_alias,@"STO_CUDA_RESERVED_SHARED STV_DEFAULT"
__nv_reservedSMEM_offset_0_alias:
	.zero		0
	.zero		64


//--------------------- .nv.constant0.stochf_many_series_one_param_f32 --------------------------
	.section	.nv.constant0.stochf_many_series_one_param_f32,"a",@progbits
	.sectionflags	@""
	.align	4
.nv.constant0.stochf_many_series_one_param_f32:
	.zero		968


//--------------------- .nv.constant0.stochf_batch_f32 --------------------------
	.section	.nv.constant0.stochf_batch_f32,"a",@progbits
	.sectionflags	@""
	.align	4
.nv.constant0.stochf_batch_f32:
	.zero		1016


//--------------------- SYMBOLS --------------------------

	.type		.nv.reservedSmem.offset0,@object
	.size		.nv.reservedSmem.offset0,0x4
